//
// Generated by NVIDIA NVVM Compiler
//
// Compiler Build ID: CL-36424714
// Cuda compilation tools, release 13.0, V13.0.88
// Based on NVVM 20.0.0
//

.version 9.0
.target sm_100
.address_size 64

	// .globl	default_function_kernel_5

.visible .entry default_function_kernel_5(
	.param .u64 .ptr .align 1 default_function_kernel_5_param_0
)
.maxntid 1024
{
	.reg .pred 	%p<2>;
	.reg .b32 	%r<8>;
	.reg .b32 	%f<3>;
	.reg .b64 	%rd<5>;

	ld.param.u64 	%rd1, [default_function_kernel_5_param_0];
	mov.u32 	%r1, %ctaid.x;
	shl.b32 	%r3, %r1, 8;
	mov.u32 	%r2, %tid.x;
	shr.u32 	%r4, %r2, 2;
	or.b32  	%r5, %r3, %r4;
	setp.gt.u32 	%p1, %r5, 1034;
	@%p1 bra 	$L__BB0_2;
	cvta.to.global.u64 	%rd2, %rd1;
	shl.b32 	%r6, %r1, 10;
	or.b32  	%r7, %r6, %r2;
	mul.wide.u32 	%rd3, %r7, 4;
	add.s64 	%rd4, %rd2, %rd3;
	ld.global.f32 	%f1, [%rd4];
	min.f32 	%f2, %f1, 0f41100000;
	st.global.f32 	[%rd4], %f2;
$L__BB0_2:
	ret;

}
	// .globl	default_function_kernel_7
.visible .entry default_function_kernel_7(
	.param .u64 .ptr .align 1 default_function_kernel_7_param_0,
	.param .u64 .ptr .align 1 default_function_kernel_7_param_1
)
.maxntid 1024
{
	.reg .pred 	%p<2>;
	.reg .b32 	%r<8>;
	.reg .b32 	%f<14>;
	.reg .b64 	%rd<8>;

	ld.param.u64 	%rd1, [default_function_kernel_7_param_0];
	ld.param.u64 	%rd2, [default_function_kernel_7_param_1];
	mov.u32 	%r1, %ctaid.x;
	shl.b32 	%r3, %r1, 8;
	mov.u32 	%r2, %tid.x;
	shr.u32 	%r4, %r2, 2;
	or.b32  	%r5, %r3, %r4;
	setp.gt.u32 	%p1, %r5, 1034;
	@%p1 bra 	$L__BB1_2;
	cvta.to.global.u64 	%rd3, %rd1;
	cvta.to.global.u64 	%rd4, %rd2;
	shl.b32 	%r6, %r1, 10;
	or.b32  	%r7, %r6, %r2;
	mul.wide.u32 	%rd5, %r7, 4;
	add.s64 	%rd6, %rd3, %rd5;
	ld.global.nc.f32 	%f1, [%rd6];
	mul.f32 	%f2, %f1, %f1;
	fma.rn.f32 	%f3, %f2, 0fA59F25BF, 0f2A61337E;
	fma.rn.f32 	%f4, %f2, %f3, 0fAEBD37FF;
	fma.rn.f32 	%f5, %f2, %f4, 0f335C0040;
	fma.rn.f32 	%f6, %f2, %f5, 0f37794346;
	fma.rn.f32 	%f7, %f2, %f6, 0f3A270DEC;
	fma.rn.f32 	%f8, %f2, %f7, 0f3BA059DD;
	mul.f32 	%f9, %f1, %f8;
	fma.rn.f32 	%f10, %f2, 0f35A0D3D5, 0f38F895D5;
	fma.rn.f32 	%f11, %f2, %f10, 0f3B14AA06;
	fma.rn.f32 	%f12, %f2, %f11, 0f3BA059DD;
	div.rn.f32 	%f13, %f9, %f12;
	add.s64 	%rd7, %rd4, %rd5;
	st.global.f32 	[%rd7], %f13;
$L__BB1_2:
	ret;

}
	// .globl	default_function_kernel_3
.visible .entry default_function_kernel_3(
	.param .u64 .ptr .align 1 default_function_kernel_3_param_0,
	.param .u64 .ptr .align 1 default_function_kernel_3_param_1,
	.param .u64 .ptr .align 1 default_function_kernel_3_param_2
)
.maxntid 69
{
	.reg .pred 	%p<2>;
	.reg .b32 	%r<6>;
	.reg .b32 	%f<25>;
	.reg .b64 	%rd<16>;

	ld.param.u64 	%rd5, [default_function_kernel_3_param_0];
	ld.param.u64 	%rd6, [default_function_kernel_3_param_1];
	ld.param.u64 	%rd7, [default_function_kernel_3_param_2];
	cvta.to.global.u64 	%rd8, %rd6;
	cvta.to.global.u64 	%rd9, %rd5;
	cvta.to.global.u64 	%rd10, %rd7;
	mov.u32 	%r4, %tid.x;
	mul.wide.u32 	%rd11, %r4, 4;
	add.s64 	%rd1, %rd10, %rd11;
	add.s64 	%rd12, %rd8, %rd11;
	ld.global.nc.f32 	%f1, [%rd12];
	mul.wide.u32 	%rd13, %r4, 240;
	add.s64 	%rd14, %rd13, %rd9;
	add.s64 	%rd15, %rd14, 8;
	mov.b32 	%r5, 0;
	mov.f32 	%f24, 0f00000000;
$L__BB2_1:
	ld.global.nc.f32 	%f5, [%rd15+-8];
	sub.f32 	%f6, %f5, %f1;
	mul.f32 	%f7, %f6, 0f3FB8AA3B;
	ex2.approx.f32 	%f8, %f7;
	add.f32 	%f9, %f24, %f8;
	ld.global.nc.f32 	%f10, [%rd15+-4];
	sub.f32 	%f11, %f10, %f1;
	mul.f32 	%f12, %f11, 0f3FB8AA3B;
	ex2.approx.f32 	%f13, %f12;
	add.f32 	%f14, %f9, %f13;
	ld.global.nc.f32 	%f15, [%rd15];
	sub.f32 	%f16, %f15, %f1;
	mul.f32 	%f17, %f16, 0f3FB8AA3B;
	ex2.approx.f32 	%f18, %f17;
	add.f32 	%f19, %f14, %f18;
	ld.global.nc.f32 	%f20, [%rd15+4];
	sub.f32 	%f21, %f20, %f1;
	mul.f32 	%f22, %f21, 0f3FB8AA3B;
	ex2.approx.f32 	%f23, %f22;
	add.f32 	%f24, %f19, %f23;
	add.s32 	%r5, %r5, 4;
	add.s64 	%rd15, %rd15, 16;
	setp.ne.s32 	%p1, %r5, 60;
	@%p1 bra 	$L__BB2_1;
	st.global.f32 	[%rd1], %f24;
	ret;

}
	// .globl	default_function_kernel
.visible .entry default_function_kernel(
	.param .u64 .ptr .align 1 default_function_kernel_param_0,
	.param .u64 .ptr .align 1 default_function_kernel_param_1
)
.maxntid 1024
{
	.reg .pred 	%p<2>;
	.reg .b16 	%rs<5>;
	.reg .b32 	%r<15>;
	.reg .b32 	%f<2>;
	.reg .b64 	%rd<9>;

	ld.param.u64 	%rd1, [default_function_kernel_param_0];
	ld.param.u64 	%rd2, [default_function_kernel_param_1];
	mov.u32 	%r1, %ctaid.x;
	shl.b32 	%r4, %r1, 8;
	mov.u32 	%r2, %tid.x;
	shr.u32 	%r5, %r2, 2;
	or.b32  	%r3, %r4, %r5;
	setp.gt.u32 	%p1, %r3, 344;
	@%p1 bra 	$L__BB3_2;
	cvta.to.global.u64 	%rd3, %rd2;
	cvta.to.global.u64 	%rd4, %rd1;
	cvt.u16.u32 	%rs1, %r3;
	mul.hi.u16 	%rs2, %rs1, -30583;
	shr.u16 	%rs3, %rs2, 3;
	mul.lo.s16 	%rs4, %rs3, 60;
	cvt.u32.u16 	%r6, %rs4;
	shl.b32 	%r7, %r1, 2;
	add.s32 	%r8, %r7, %r2;
	mul.hi.u32 	%r9, %r8, -2004318071;
	shr.u32 	%r10, %r9, 5;
	mul.lo.s32 	%r11, %r10, 60;
	sub.s32 	%r12, %r8, %r11;
	add.s32 	%r13, %r12, %r6;
	mul.wide.u32 	%rd5, %r13, 4;
	add.s64 	%rd6, %rd3, %rd5;
	ld.global.nc.f32 	%f1, [%rd6];
	mad.lo.s32 	%r14, %r1, 1020, %r8;
	mul.wide.u32 	%rd7, %r14, 4;
	add.s64 	%rd8, %rd4, %rd7;
	st.global.f32 	[%rd8], %f1;
$L__BB3_2:
	ret;

}
	// .globl	default_function_kernel_2
.visible .entry default_function_kernel_2(
	.param .u64 .ptr .align 1 default_function_kernel_2_param_0,
	.param .u64 .ptr .align 1 default_function_kernel_2_param_1
)
.maxntid 69
{
	.reg .b32 	%r<3>;
	.reg .b32 	%f<121>;
	.reg .b64 	%rd<9>;

	ld.param.u64 	%rd1, [default_function_kernel_2_param_0];
	ld.param.u64 	%rd2, [default_function_kernel_2_param_1];
	cvta.to.global.u64 	%rd3, %rd1;
	cvta.to.global.u64 	%rd4, %rd2;
	mov.u32 	%r1, %tid.x;
	mul.wide.u32 	%rd5, %r1, 4;
	add.s64 	%rd6, %rd4, %rd5;
	mul.lo.s32 	%r2, %r1, 60;
	mul.wide.u32 	%rd7, %r2, 4;
	add.s64 	%rd8, %rd3, %rd7;
	ld.global.nc.f32 	%f1, [%rd8];
	max.f32 	%f2, %f1, 0fFF7FFFFD;
	ld.global.nc.f32 	%f3, [%rd8+4];
	max.f32 	%f4, %f2, %f3;
	ld.global.nc.f32 	%f5, [%rd8+8];
	max.f32 	%f6, %f4, %f5;
	ld.global.nc.f32 	%f7, [%rd8+12];
	max.f32 	%f8, %f6, %f7;
	ld.global.nc.f32 	%f9, [%rd8+16];
	max.f32 	%f10, %f8, %f9;
	ld.global.nc.f32 	%f11, [%rd8+20];
	max.f32 	%f12, %f10, %f11;
	ld.global.nc.f32 	%f13, [%rd8+24];
	max.f32 	%f14, %f12, %f13;
	ld.global.nc.f32 	%f15, [%rd8+28];
	max.f32 	%f16, %f14, %f15;
	ld.global.nc.f32 	%f17, [%rd8+32];
	max.f32 	%f18, %f16, %f17;
	ld.global.nc.f32 	%f19, [%rd8+36];
	max.f32 	%f20, %f18, %f19;
	ld.global.nc.f32 	%f21, [%rd8+40];
	max.f32 	%f22, %f20, %f21;
	ld.global.nc.f32 	%f23, [%rd8+44];
	max.f32 	%f24, %f22, %f23;
	ld.global.nc.f32 	%f25, [%rd8+48];
	max.f32 	%f26, %f24, %f25;
	ld.global.nc.f32 	%f27, [%rd8+52];
	max.f32 	%f28, %f26, %f27;
	ld.global.nc.f32 	%f29, [%rd8+56];
	max.f32 	%f30, %f28, %f29;
	ld.global.nc.f32 	%f31, [%rd8+60];
	max.f32 	%f32, %f30, %f31;
	ld.global.nc.f32 	%f33, [%rd8+64];
	max.f32 	%f34, %f32, %f33;
	ld.global.nc.f32 	%f35, [%rd8+68];
	max.f32 	%f36, %f34, %f35;
	ld.global.nc.f32 	%f37, [%rd8+72];
	max.f32 	%f38, %f36, %f37;
	ld.global.nc.f32 	%f39, [%rd8+76];
	max.f32 	%f40, %f38, %f39;
	ld.global.nc.f32 	%f41, [%rd8+80];
	max.f32 	%f42, %f40, %f41;
	ld.global.nc.f32 	%f43, [%rd8+84];
	max.f32 	%f44, %f42, %f43;
	ld.global.nc.f32 	%f45, [%rd8+88];
	max.f32 	%f46, %f44, %f45;
	ld.global.nc.f32 	%f47, [%rd8+92];
	max.f32 	%f48, %f46, %f47;
	ld.global.nc.f32 	%f49, [%rd8+96];
	max.f32 	%f50, %f48, %f49;
	ld.global.nc.f32 	%f51, [%rd8+100];
	max.f32 	%f52, %f50, %f51;
	ld.global.nc.f32 	%f53, [%rd8+104];
	max.f32 	%f54, %f52, %f53;
	ld.global.nc.f32 	%f55, [%rd8+108];
	max.f32 	%f56, %f54, %f55;
	ld.global.nc.f32 	%f57, [%rd8+112];
	max.f32 	%f58, %f56, %f57;
	ld.global.nc.f32 	%f59, [%rd8+116];
	max.f32 	%f60, %f58, %f59;
	ld.global.nc.f32 	%f61, [%rd8+120];
	max.f32 	%f62, %f60, %f61;
	ld.global.nc.f32 	%f63, [%rd8+124];
	max.f32 	%f64, %f62, %f63;
	ld.global.nc.f32 	%f65, [%rd8+128];
	max.f32 	%f66, %f64, %f65;
	ld.global.nc.f32 	%f67, [%rd8+132];
	max.f32 	%f68, %f66, %f67;
	ld.global.nc.f32 	%f69, [%rd8+136];
	max.f32 	%f70, %f68, %f69;
	ld.global.nc.f32 	%f71, [%rd8+140];
	max.f32 	%f72, %f70, %f71;
	ld.global.nc.f32 	%f73, [%rd8+144];
	max.f32 	%f74, %f72, %f73;
	ld.global.nc.f32 	%f75, [%rd8+148];
	max.f32 	%f76, %f74, %f75;
	ld.global.nc.f32 	%f77, [%rd8+152];
	max.f32 	%f78, %f76, %f77;
	ld.global.nc.f32 	%f79, [%rd8+156];
	max.f32 	%f80, %f78, %f79;
	ld.global.nc.f32 	%f81, [%rd8+160];
	max.f32 	%f82, %f80, %f81;
	ld.global.nc.f32 	%f83, [%rd8+164];
	max.f32 	%f84, %f82, %f83;
	ld.global.nc.f32 	%f85, [%rd8+168];
	max.f32 	%f86, %f84, %f85;
	ld.global.nc.f32 	%f87, [%rd8+172];
	max.f32 	%f88, %f86, %f87;
	ld.global.nc.f32 	%f89, [%rd8+176];
	max.f32 	%f90, %f88, %f89;
	ld.global.nc.f32 	%f91, [%rd8+180];
	max.f32 	%f92, %f90, %f91;
	ld.global.nc.f32 	%f93, [%rd8+184];
	max.f32 	%f94, %f92, %f93;
	ld.global.nc.f32 	%f95, [%rd8+188];
	max.f32 	%f96, %f94, %f95;
	ld.global.nc.f32 	%f97, [%rd8+192];
	max.f32 	%f98, %f96, %f97;
	ld.global.nc.f32 	%f99, [%rd8+196];
	max.f32 	%f100, %f98, %f99;
	ld.global.nc.f32 	%f101, [%rd8+200];
	max.f32 	%f102, %f100, %f101;
	ld.global.nc.f32 	%f103, [%rd8+204];
	max.f32 	%f104, %f102, %f103;
	ld.global.nc.f32 	%f105, [%rd8+208];
	max.f32 	%f106, %f104, %f105;
	ld.global.nc.f32 	%f107, [%rd8+212];
	max.f32 	%f108, %f106, %f107;
	ld.global.nc.f32 	%f109, [%rd8+216];
	max.f32 	%f110, %f108, %f109;
	ld.global.nc.f32 	%f111, [%rd8+220];
	max.f32 	%f112, %f110, %f111;
	ld.global.nc.f32 	%f113, [%rd8+224];
	max.f32 	%f114, %f112, %f113;
	ld.global.nc.f32 	%f115, [%rd8+228];
	max.f32 	%f116, %f114, %f115;
	ld.global.nc.f32 	%f117, [%rd8+232];
	max.f32 	%f118, %f116, %f117;
	ld.global.nc.f32 	%f119, [%rd8+236];
	max.f32 	%f120, %f118, %f119;
	st.global.f32 	[%rd6], %f120;
	ret;

}
	// .globl	default_function_kernel_1
.visible .entry default_function_kernel_1(
	.param .u64 .ptr .align 1 default_function_kernel_1_param_0,
	.param .u64 .ptr .align 1 default_function_kernel_1_param_1
)
.maxntid 1024
{
	.reg .pred 	%p<2>;
	.reg .b32 	%r<12>;
	.reg .b32 	%f<2>;
	.reg .b64 	%rd<9>;

	ld.param.u64 	%rd1, [default_function_kernel_1_param_0];
	ld.param.u64 	%rd2, [default_function_kernel_1_param_1];
	mov.u32 	%r1, %ctaid.x;
	shl.b32 	%r3, %r1, 8;
	mov.u32 	%r2, %tid.x;
	shr.u32 	%r4, %r2, 2;
	or.b32  	%r5, %r3, %r4;
	setp.gt.u32 	%p1, %r5, 1034;
	@%p1 bra 	$L__BB5_2;
	cvta.to.global.u64 	%rd3, %rd2;
	cvta.to.global.u64 	%rd4, %rd1;
	shl.b32 	%r6, %r1, 10;
	or.b32  	%r7, %r6, %r2;
	mul.hi.u32 	%r8, %r7, 1593495113;
	shr.u32 	%r9, %r8, 9;
	mul.lo.s32 	%r10, %r9, 1380;
	sub.s32 	%r11, %r7, %r10;
	mul.wide.u32 	%rd5, %r11, 4;
	add.s64 	%rd6, %rd3, %rd5;
	ld.global.nc.f32 	%f1, [%rd6];
	mul.wide.u32 	%rd7, %r7, 4;
	add.s64 	%rd8, %rd4, %rd7;
	st.global.f32 	[%rd8], %f1;
$L__BB5_2:
	ret;

}
	// .globl	default_function_kernel_4
.visible .entry default_function_kernel_4(
	.param .u64 .ptr .align 1 default_function_kernel_4_param_0,
	.param .u64 .ptr .align 1 default_function_kernel_4_param_1,
	.param .u64 .ptr .align 1 default_function_kernel_4_param_2
)
.maxntid 1024
{
	.reg .pred 	%p<2>;
	.reg .b16 	%rs<4>;
	.reg .b32 	%r<9>;
	.reg .b32 	%f<7>;
	.reg .b64 	%rd<12>;

	ld.param.u64 	%rd1, [default_function_kernel_4_param_0];
	ld.param.u64 	%rd2, [default_function_kernel_4_param_1];
	ld.param.u64 	%rd3, [default_function_kernel_4_param_2];
	mov.u32 	%r1, %ctaid.x;
	shl.b32 	%r4, %r1, 8;
	mov.u32 	%r2, %tid.x;
	shr.u32 	%r5, %r2, 2;
	or.b32  	%r3, %r4, %r5;
	setp.gt.u32 	%p1, %r3, 1034;
	@%p1 bra 	$L__BB6_2;
	cvta.to.global.u64 	%rd4, %rd1;
	cvta.to.global.u64 	%rd5, %rd2;
	cvta.to.global.u64 	%rd6, %rd3;
	shl.b32 	%r6, %r1, 10;
	or.b32  	%r7, %r6, %r2;
	mul.wide.u32 	%rd7, %r7, 4;
	add.s64 	%rd8, %rd4, %rd7;
	ld.global.f32 	%f1, [%rd8];
	cvt.u16.u32 	%rs1, %r3;
	mul.hi.u16 	%rs2, %rs1, -30583;
	shr.u16 	%rs3, %rs2, 3;
	cvt.u32.u16 	%r8, %rs3;
	mul.wide.u32 	%rd9, %r8, 4;
	add.s64 	%rd10, %rd5, %rd9;
	ld.global.nc.f32 	%f2, [%rd10];
	sub.f32 	%f3, %f1, %f2;
	add.s64 	%rd11, %rd6, %rd9;
	ld.global.nc.f32 	%f4, [%rd11];
	lg2.approx.f32 	%f5, %f4;
	fma.rn.f32 	%f6, %f5, 0fBF317218, %f3;
	st.global.f32 	[%rd8], %f6;
$L__BB6_2:
	ret;

}
	// .globl	default_function_kernel_6
.visible .entry default_function_kernel_6(
	.param .u64 .ptr .align 1 default_function_kernel_6_param_0
)
.maxntid 1024
{
	.reg .pred 	%p<2>;
	.reg .b32 	%r<8>;
	.reg .b32 	%f<3>;
	.reg .b64 	%rd<5>;

	ld.param.u64 	%rd1, [default_function_kernel_6_param_0];
	mov.u32 	%r1, %ctaid.x;
	shl.b32 	%r3, %r1, 8;
	mov.u32 	%r2, %tid.x;
	shr.u32 	%r4, %r2, 2;
	or.b32  	%r5, %r3, %r4;
	setp.gt.u32 	%p1, %r5, 1034;
	@%p1 bra 	$L__BB7_2;
	cvta.to.global.u64 	%rd2, %rd1;
	shl.b32 	%r6, %r1, 10;
	or.b32  	%r7, %r6, %r2;
	mul.wide.u32 	%rd3, %r7, 4;
	add.s64 	%rd4, %rd2, %rd3;
	ld.global.f32 	%f1, [%rd4];
	max.f32 	%f2, %f1, 0fC1100000;
	st.global.f32 	[%rd4], %f2;
$L__BB7_2:
	ret;

}


// ===== COMPILED SASS (sm_100) =====

	.target	sm_100

	.elftype	@"ET_EXEC"


//--------------------- .note.nv.tkinfo           --------------------------
	.section	.note.nv.tkinfo,"",@"SHT_NOTE"
	.sectionflags	@"SHF_NOTE_NV_TKINFO"
	.tkinfo
        /*0018*/ 	.word	0x00000002
        /*0030*/ 	.string	""
        /*0030*/ 	.string	"ptxas"
        /*0030*/ 	.string	"Cuda compilation tools, release 13.0, V13.0.88"
        /*0030*/ 	.string	"Build cuda_13.0.r13.0/compiler.36424714_0"
        /*0030*/ 	.string	"-arch sm_100 -m 64 "



//--------------------- .note.nv.cuinfo           --------------------------
	.section	.note.nv.cuinfo,"",@"SHT_NOTE"
	.sectionflags	@"SHF_NOTE_NV_CUINFO"
        /*0018*/ 	.short	0x0002
        /*001a*/ 	.short	0x0064
        /*001c*/ 	.short	0x0082
	.zero		2


//--------------------- .nv.info                  --------------------------
	.section	.nv.info,"",@"SHT_CUDA_INFO"
	.align	4


	//----- nvinfo : EIATTR_REGCOUNT
	.align		4
        /*0000*/ 	.byte	0x04, 0x2f
        /*0002*/ 	.short	(.L_1 - .L_0)
	.align		4
.L_0:
        /*0004*/ 	.word	index@(default_function_kernel_5)
        /*0008*/ 	.word	0x00000008


	//----- nvinfo : EIATTR_FRAME_SIZE
	.align		4
.L_1:
        /*000c*/ 	.byte	0x04, 0x11
        /*000e*/ 	.short	(.L_3 - .L_2)
	.align		4
.L_2:
        /*0010*/ 	.word	index@(default_function_kernel_5)
        /*0014*/ 	.word	0x00000000


	//----- nvinfo : EIATTR_REGCOUNT
	.align		4
.L_3:
        /*0018*/ 	.byte	0x04, 0x2f
        /*001a*/ 	.short	(.L_5 - .L_4)
	.align		4
.L_4:
        /*001c*/ 	.word	index@(default_function_kernel_7)
        /*0020*/ 	.word	0x00000010


	//----- nvinfo : EIATTR_FRAME_SIZE
	.align		4
.L_5:
        /*0024*/ 	.byte	0x04, 0x11
        /*0026*/ 	.short	(.L_7 - .L_6)
	.align		4
.L_6:
        /*0028*/ 	.word	index@($__internal_0_$__cuda_sm3x_div_rn_noftz_f32_slowpath)
        /*002c*/ 	.word	0x00000000


	//----- nvinfo : EIATTR_FRAME_SIZE
	.align		4
.L_7:
        /*0030*/ 	.byte	0x04, 0x11
        /*0032*/ 	.short	(.L_9 - .L_8)
	.align		4
.L_8:
        /*0034*/ 	.word	index@(default_function_kernel_7)
        /*0038*/ 	.word	0x00000000


	//----- nvinfo : EIATTR_REGCOUNT
	.align		4
.L_9:
        /*003c*/ 	.byte	0x04, 0x2f
        /*003e*/ 	.short	(.L_11 - .L_10)
	.align		4
.L_10:
        /*0040*/ 	.word	index@(default_function_kernel_3)
        /*0044*/ 	.word	0x00000020


	//----- nvinfo : EIATTR_FRAME_SIZE
	.align		4
.L_11:
        /*0048*/ 	.byte	0x04, 0x11
        /*004a*/ 	.short	(.L_13 - .L_12)
	.align		4
.L_12:
        /*004c*/ 	.word	index@(default_function_kernel_3)
        /*0050*/ 	.word	0x00000000


	//----- nvinfo : EIATTR_REGCOUNT
	.align		4
.L_13:
        /*0054*/ 	.byte	0x04, 0x2f
        /*0056*/ 	.short	(.L_15 - .L_14)
	.align		4
.L_14:
        /*0058*/ 	.word	index@(default_function_kernel)
        /*005c*/ 	.word	0x0000000a


	//----- nvinfo : EIATTR_FRAME_SIZE
	.align		4
.L_15:
        /*0060*/ 	.byte	0x04, 0x11
        /*0062*/ 	.short	(.L_17 - .L_16)
	.align		4
.L_16:
        /*0064*/ 	.word	index@(default_function_kernel)
        /*0068*/ 	.word	0x00000000


	//----- nvinfo : EIATTR_REGCOUNT
	.align		4
.L_17:
        /*006c*/ 	.byte	0x04, 0x2f
        /*006e*/ 	.short	(.L_19 - .L_18)
	.align		4
.L_18:
        /*0070*/ 	.word	index@(default_function_kernel_2)
        /*0074*/ 	.word	0x0000001e


	//----- nvinfo : EIATTR_FRAME_SIZE
	.align		4
.L_19:
        /*0078*/ 	.byte	0x04, 0x11
        /*007a*/ 	.short	(.L_21 - .L_20)
	.align		4
.L_20:
        /*007c*/ 	.word	index@(default_function_kernel_2)
        /*0080*/ 	.word	0x00000000


	//----- nvinfo : EIATTR_REGCOUNT
	.align		4
.L_21:
        /*0084*/ 	.byte	0x04, 0x2f
        /*0086*/ 	.short	(.L_23 - .L_22)
	.align		4
.L_22:
        /*0088*/ 	.word	index@(default_function_kernel_1)
        /*008c*/ 	.word	0x0000000a


	//----- nvinfo : EIATTR_FRAME_SIZE
	.align		4
.L_23:
        /*0090*/ 	.byte	0x04, 0x11
        /*0092*/ 	.short	(.L_25 - .L_24)
	.align		4
.L_24:
        /*0094*/ 	.word	index@(default_function_kernel_1)
        /*0098*/ 	.word	0x00000000


	//----- nvinfo : EIATTR_REGCOUNT
	.align		4
.L_25:
        /*009c*/ 	.byte	0x04, 0x2f
        /*009e*/ 	.short	(.L_27 - .L_26)
	.align		4
.L_26:
        /*00a0*/ 	.word	index@(default_function_kernel_4)
        /*00a4*/ 	.word	0x0000000e


	//----- nvinfo : EIATTR_FRAME_SIZE
	.align		4
.L_27:
        /*00a8*/ 	.byte	0x04, 0x11
        /*00aa*/ 	.short	(.L_29 - .L_28)
	.align		4
.L_28:
        /*00ac*/ 	.word	index@(default_function_kernel_4)
        /*00b0*/ 	.word	0x00000000


	//----- nvinfo : EIATTR_REGCOUNT
	.align		4
.L_29:
        /*00b4*/ 	.byte	0x04, 0x2f
        /*00b6*/ 	.short	(.L_31 - .L_30)
	.align		4
.L_30:
        /*00b8*/ 	.word	index@(default_function_kernel_6)
        /*00bc*/ 	.word	0x00000008


	//----- nvinfo : EIATTR_FRAME_SIZE
	.align		4
.L_31:
        /*00c0*/ 	.byte	0x04, 0x11
        /*00c2*/ 	.short	(.L_33 - .L_32)
	.align		4
.L_32:
        /*00c4*/ 	.word	index@(default_function_kernel_6)
        /*00c8*/ 	.word	0x00000000


	//----- nvinfo : EIATTR_MIN_STACK_SIZE
	.align		4
.L_33:
        /*00cc*/ 	.byte	0x04, 0x12
        /*00ce*/ 	.short	(.L_35 - .L_34)
	.align		4
.L_34:
        /*00d0*/ 	.word	index@(default_function_kernel_6)
        /*00d4*/ 	.word	0x00000000


	//----- nvinfo : EIATTR_MIN_STACK_SIZE
	.align		4
.L_35:
        /*00d8*/ 	.byte	0x04, 0x12
        /*00da*/ 	.short	(.L_37 - .L_36)
	.align		4
.L_36:
        /*00dc*/ 	.word	index@(default_function_kernel_4)
        /*00e0*/ 	.word	0x00000000


	//----- nvinfo : EIATTR_MIN_STACK_SIZE
	.align		4
.L_37:
        /*00e4*/ 	.byte	0x04, 0x12
        /*00e6*/ 	.short	(.L_39 - .L_38)
	.align		4
.L_38:
        /*00e8*/ 	.word	index@(default_function_kernel_1)
        /*00ec*/ 	.word	0x00000000


	//----- nvinfo : EIATTR_MIN_STACK_SIZE
	.align		4
.L_39:
        /*00f0*/ 	.byte	0x04, 0x12
        /*00f2*/ 	.short	(.L_41 - .L_40)
	.align		4
.L_40:
        /*00f4*/ 	.word	index@(default_function_kernel_2)
        /*00f8*/ 	.word	0x00000000


	//----- nvinfo : EIATTR_MIN_STACK_SIZE
	.align		4
.L_41:
        /*00fc*/ 	.byte	0x04, 0x12
        /*00fe*/ 	.short	(.L_43 - .L_42)
	.align		4
.L_42:
        /*0100*/ 	.word	index@(default_function_kernel)
        /*0104*/ 	.word	0x00000000


	//----- nvinfo : EIATTR_MIN_STACK_SIZE
	.align		4
.L_43:
        /*0108*/ 	.byte	0x04, 0x12
        /*010a*/ 	.short	(.L_45 - .L_44)
	.align		4
.L_44:
        /*010c*/ 	.word	index@(default_function_kernel_3)
        /*0110*/ 	.word	0x00000000


	//----- nvinfo : EIATTR_MIN_STACK_SIZE
	.align		4
.L_45:
        /*0114*/ 	.byte	0x04, 0x12
        /*0116*/ 	.short	(.L_47 - .L_46)
	.align		4
.L_46:
        /*0118*/ 	.word	index@(default_function_kernel_7)
        /*011c*/ 	.word	0x00000000


	//----- nvinfo : EIATTR_MIN_STACK_SIZE
	.align		4
.L_47:
        /*0120*/ 	.byte	0x04, 0x12
        /*0122*/ 	.short	(.L_49 - .L_48)
	.align		4
.L_48:
        /*0124*/ 	.word	index@(default_function_kernel_5)
        /*0128*/ 	.word	0x00000000
.L_49:


//--------------------- .nv.compat                --------------------------
	.section	.nv.compat,"",@"SHT_CUDA_COMPAT_INFO"
	.align	4
        /*0000*/ 	.byte	0x02, 0x09, 0x00, 0x00, 0x02, 0x02, 0x01, 0x00, 0x02, 0x05, 0x05, 0x00, 0x03, 0x07, 0x01, 0x01
        /*0010*/ 	.byte	0x02, 0x03, 0x00, 0x00, 0x02, 0x06, 0x01, 0x00, 0x04, 0x0b, 0x08, 0x00, 0x01, 0x00, 0x00, 0x00
        /*0020*/ 	.byte	0x00, 0x00, 0x00, 0x00


//--------------------- .nv.info.default_function_kernel_6 --------------------------
	.section	.nv.info.default_function_kernel_6,"",@"SHT_CUDA_INFO"
	.sectionflags	@""
	.align	4


	//----- nvinfo : EIATTR_CUDA_API_VERSION
	.align		4
        /*0000*/ 	.byte	0x04, 0x37
        /*0002*/ 	.short	(.L_51 - .L_50)
.L_50:
        /*0004*/ 	.word	0x00000082


	//----- nvinfo : EIATTR_KPARAM_INFO
	.align		4
.L_51:
        /*0008*/ 	.byte	0x04, 0x17
        /*000a*/ 	.short	(.L_53 - .L_52)
.L_52:
        /*000c*/ 	.word	0x00000000
        /*0010*/ 	.short	0x0000
        /*0012*/ 	.short	0x0000
        /*0014*/ 	.byte	0x00, 0xf5, 0x21, 0x00


	//----- nvinfo : EIATTR_SPARSE_MMA_MASK
	.align		4
.L_53:
        /*0018*/ 	.byte	0x03, 0x50
        /*001a*/ 	.short	0x0000


	//----- nvinfo : EIATTR_MAXREG_COUNT
	.align		4
        /*001c*/ 	.byte	0x03, 0x1b
        /*001e*/ 	.short	0x0040


	//----- nvinfo : EIATTR_MERCURY_ISA_VERSION
	.align		4
        /*0020*/ 	.byte	0x03, 0x5f
        /*0022*/ 	.short	0x0101


	//----- nvinfo : EIATTR_VRC_CTA_INIT_COUNT
	.align		4
        /*0024*/ 	.byte	0x02, 0x4a
	.zero		1
	.zero		1


	//----- nvinfo : EIATTR_EXIT_INSTR_OFFSETS
	.align		4
        /*0028*/ 	.byte	0x04, 0x1c
        /*002a*/ 	.short	(.L_55 - .L_54)


	//   ....[0]....
.L_54:
        /*002c*/ 	.word	0x00000070


	//   ....[1]....
        /*0030*/ 	.word	0x00000100


	//----- nvinfo : EIATTR_MAX_THREADS
	.align		4
.L_55:
        /*0034*/ 	.byte	0x04, 0x05
        /*0036*/ 	.short	(.L_57 - .L_56)
.L_56:
        /*0038*/ 	.word	0x00000400
        /*003c*/ 	.word	0x00000001
        /*0040*/ 	.word	0x00000001


	//----- nvinfo : EIATTR_CBANK_PARAM_SIZE
	.align		4
.L_57:
        /*0044*/ 	.byte	0x03, 0x19
        /*0046*/ 	.short	0x0008


	//----- nvinfo : EIATTR_PARAM_CBANK
	.align		4
        /*0048*/ 	.byte	0x04, 0x0a
        /*004a*/ 	.short	(.L_59 - .L_58)
	.align		4
.L_58:
        /*004c*/ 	.word	index@(.nv.constant0.default_function_kernel_6)
        /*0050*/ 	.short	0x0380
        /*0052*/ 	.short	0x0008


	//----- nvinfo : EIATTR_SW_WAR
	.align		4
.L_59:
        /*0054*/ 	.byte	0x04, 0x36
        /*0056*/ 	.short	(.L_61 - .L_60)
.L_60:
        /*0058*/ 	.word	0x00000008
.L_61:


//--------------------- .nv.info.default_function_kernel_4 --------------------------
	.section	.nv.info.default_function_kernel_4,"",@"SHT_CUDA_INFO"
	.sectionflags	@""
	.align	4


	//----- nvinfo : EIATTR_CUDA_API_VERSION
	.align		4
        /*0000*/ 	.byte	0x04, 0x37
        /*0002*/ 	.short	(.L_63 - .L_62)
.L_62:
        /*0004*/ 	.word	0x00000082


	//----- nvinfo : EIATTR_KPARAM_INFO
	.align		4
.L_63:
        /*0008*/ 	.byte	0x04, 0x17
        /*000a*/ 	.short	(.L_65 - .L_64)
.L_64:
        /*000c*/ 	.word	0x00000000
        /*0010*/ 	.short	0x0002
        /*0012*/ 	.short	0x0010
        /*0014*/ 	.byte	0x00, 0xf5, 0x21, 0x00


	//----- nvinfo : EIATTR_KPARAM_INFO
	.align		4
.L_65:
        /*0018*/ 	.byte	0x04, 0x17
        /*001a*/ 	.short	(.L_67 - .L_66)
.L_66:
        /*001c*/ 	.word	0x00000000
        /*0020*/ 	.short	0x0001
        /*0022*/ 	.short	0x0008
        /*0024*/ 	.byte	0x00, 0xf5, 0x21, 0x00


	//----- nvinfo : EIATTR_KPARAM_INFO
	.align		4
.L_67:
        /*0028*/ 	.byte	0x04, 0x17
        /*002a*/ 	.short	(.L_69 - .L_68)
.L_68:
        /*002c*/ 	.word	0x00000000
        /*0030*/ 	.short	0x0000
        /*0032*/ 	.short	0x0000
        /*0034*/ 	.byte	0x00, 0xf5, 0x21, 0x00


	//----- nvinfo : EIATTR_SPARSE_MMA_MASK
	.align		4
.L_69:
        /*0038*/ 	.byte	0x03, 0x50
        /*003a*/ 	.short	0x0000


	//----- nvinfo : EIATTR_MAXREG_COUNT
	.align		4
        /*003c*/ 	.byte	0x03, 0x1b
        /*003e*/ 	.short	0x0040


	//----- nvinfo : EIATTR_MERCURY_ISA_VERSION
	.align		4
        /*0040*/ 	.byte	0x03, 0x5f
        /*0042*/ 	.short	0x0101


	//----- nvinfo : EIATTR_VRC_CTA_INIT_COUNT
	.align		4
        /*0044*/ 	.byte	0x02, 0x4a
	.zero		1
	.zero		1


	//----- nvinfo : EIATTR_EXIT_INSTR_OFFSETS
	.align		4
        /*0048*/ 	.byte	0x04, 0x1c
        /*004a*/ 	.short	(.L_71 - .L_70)


	//   ....[0]....
.L_70:
        /*004c*/ 	.word	0x00000070


	//   ....[1]....
        /*0050*/ 	.word	0x000001e0


	//----- nvinfo : EIATTR_MAX_THREADS
	.align		4
.L_71:
        /*0054*/ 	.byte	0x04, 0x05
        /*0056*/ 	.short	(.L_73 - .L_72)
.L_72:
        /*0058*/ 	.word	0x00000400
        /*005c*/ 	.word	0x00000001
        /*0060*/ 	.word	0x00000001


	//----- nvinfo : EIATTR_CBANK_PARAM_SIZE
	.align		4
.L_73:
        /*0064*/ 	.byte	0x03, 0x19
        /*0066*/ 	.short	0x0018


	//----- nvinfo : EIATTR_PARAM_CBANK
	.align		4
        /*0068*/ 	.byte	0x04, 0x0a
        /*006a*/ 	.short	(.L_75 - .L_74)
	.align		4
.L_74:
        /*006c*/ 	.word	index@(.nv.constant0.default_function_kernel_4)
        /*0070*/ 	.short	0x0380
        /*0072*/ 	.short	0x0018


	//----- nvinfo : EIATTR_SW_WAR
	.align		4
.L_75:
        /*0074*/ 	.byte	0x04, 0x36
        /*0076*/ 	.short	(.L_77 - .L_76)
.L_76:
        /*0078*/ 	.word	0x00000008
.L_77:


//--------------------- .nv.info.default_function_kernel_1 --------------------------
	.section	.nv.info.default_function_kernel_1,"",@"SHT_CUDA_INFO"
	.sectionflags	@""
	.align	4


	//----- nvinfo : EIATTR_CUDA_API_VERSION
	.align		4
        /*0000*/ 	.byte	0x04, 0x37
        /*0002*/ 	.short	(.L_79 - .L_78)
.L_78:
        /*0004*/ 	.word	0x00000082


	//----- nvinfo : EIATTR_KPARAM_INFO
	.align		4
.L_79:
        /*0008*/ 	.byte	0x04, 0x17
        /*000a*/ 	.short	(.L_81 - .L_80)
.L_80:
        /*000c*/ 	.word	0x00000000
        /*0010*/ 	.short	0x0001
        /*0012*/ 	.short	0x0008
        /*0014*/ 	.byte	0x00, 0xf5, 0x21, 0x00


	//----- nvinfo : EIATTR_KPARAM_INFO
	.align		4
.L_81:
        /*0018*/ 	.byte	0x04, 0x17
        /*001a*/ 	.short	(.L_83 - .L_82)
.L_82:
        /*001c*/ 	.word	0x00000000
        /*0020*/ 	.short	0x0000
        /*0022*/ 	.short	0x0000
        /*0024*/ 	.byte	0x00, 0xf5, 0x21, 0x00


	//----- nvinfo : EIATTR_SPARSE_MMA_MASK
	.align		4
.L_83:
        /*0028*/ 	.byte	0x03, 0x50
        /*002a*/ 	.short	0x0000


	//----- nvinfo : EIATTR_MAXREG_COUNT
	.align		4
        /*002c*/ 	.byte	0x03, 0x1b
        /*002e*/ 	.short	0x0040


	//----- nvinfo : EIATTR_MERCURY_ISA_VERSION
	.align		4
        /*0030*/ 	.byte	0x03, 0x5f
        /*0032*/ 	.short	0x0101


	//----- nvinfo : EIATTR_VRC_CTA_INIT_COUNT
	.align		4
        /*0034*/ 	.byte	0x02, 0x4a
	.zero		1
	.zero		1


	//----- nvinfo : EIATTR_EXIT_INSTR_OFFSETS
	.align		4
        /*0038*/ 	.byte	0x04, 0x1c
        /*003a*/ 	.short	(.L_85 - .L_84)


	//   ....[0]....
.L_84:
        /*003c*/ 	.word	0x00000070


	//   ....[1]....
        /*0040*/ 	.word	0x00000140


	//----- nvinfo : EIATTR_MAX_THREADS
	.align		4
.L_85:
        /*0044*/ 	.byte	0x04, 0x05
        /*0046*/ 	.short	(.L_87 - .L_86)
.L_86:
        /*0048*/ 	.word	0x00000400
        /*004c*/ 	.word	0x00000001
        /*0050*/ 	.word	0x00000001


	//----- nvinfo : EIATTR_CBANK_PARAM_SIZE
	.align		4
.L_87:
        /*0054*/ 	.byte	0x03, 0x19
        /*0056*/ 	.short	0x0010


	//----- nvinfo : EIATTR_PARAM_CBANK
	.align		4
        /*0058*/ 	.byte	0x04, 0x0a
        /*005a*/ 	.short	(.L_89 - .L_88)
	.align		4
.L_88:
        /*005c*/ 	.word	index@(.nv.constant0.default_function_kernel_1)
        /*0060*/ 	.short	0x0380
        /*0062*/ 	.short	0x0010


	//----- nvinfo : EIATTR_SW_WAR
	.align		4
.L_89:
        /*0064*/ 	.byte	0x04, 0x36
        /*0066*/ 	.short	(.L_91 - .L_90)
.L_90:
        /*0068*/ 	.word	0x00000008
.L_91:


//--------------------- .nv.info.default_function_kernel_2 --------------------------
	.section	.nv.info.default_function_kernel_2,"",@"SHT_CUDA_INFO"
	.sectionflags	@""
	.align	4


	//----- nvinfo : EIATTR_CUDA_API_VERSION
	.align		4
        /*0000*/ 	.byte	0x04, 0x37
        /*0002*/ 	.short	(.L_93 - .L_92)
.L_92:
        /*0004*/ 	.word	0x00000082


	//----- nvinfo : EIATTR_KPARAM_INFO
	.align		4
.L_93:
        /*0008*/ 	.byte	0x04, 0x17
        /*000a*/ 	.short	(.L_95 - .L_94)
.L_94:
        /*000c*/ 	.word	0x00000000
        /*0010*/ 	.short	0x0001
        /*0012*/ 	.short	0x0008
        /*0014*/ 	.byte	0x00, 0xf5, 0x21, 0x00


	//----- nvinfo : EIATTR_KPARAM_INFO
	.align		4
.L_95:
        /*0018*/ 	.byte	0x04, 0x17
        /*001a*/ 	.short	(.L_97 - .L_96)
.L_96:
        /*001c*/ 	.word	0x00000000
        /*0020*/ 	.short	0x0000
        /*0022*/ 	.short	0x0000
        /*0024*/ 	.byte	0x00, 0xf5, 0x21, 0x00


	//----- nvinfo : EIATTR_SPARSE_MMA_MASK
	.align		4
.L_97:
        /*0028*/ 	.byte	0x03, 0x50
        /*002a*/ 	.short	0x0000


	//----- nvinfo : EIATTR_MAXREG_COUNT
	.align		4
        /*002c*/ 	.byte	0x03, 0x1b
        /*002e*/ 	.short	0x00ff


	//----- nvinfo : EIATTR_MERCURY_ISA_VERSION
	.align		4
        /*0030*/ 	.byte	0x03, 0x5f
        /*0032*/ 	.short	0x0101


	//----- nvinfo : EIATTR_VRC_CTA_INIT_COUNT
	.align		4
        /*0034*/ 	.byte	0x02, 0x4a
	.zero		1
	.zero		1


	//----- nvinfo : EIATTR_EXIT_INSTR_OFFSETS
	.align		4
        /*0038*/ 	.byte	0x04, 0x1c
        /*003a*/ 	.short	(.L_99 - .L_98)


	//   ....[0]....
.L_98:
        /*003c*/ 	.word	0x00000630


	//----- nvinfo : EIATTR_MAX_THREADS
	.align		4
.L_99:
        /*0040*/ 	.byte	0x04, 0x05
        /*0042*/ 	.short	(.L_101 - .L_100)
.L_100:
        /*0044*/ 	.word	0x00000045
        /*0048*/ 	.word	0x00000001
        /*004c*/ 	.word	0x00000001


	//----- nvinfo : EIATTR_CBANK_PARAM_SIZE
	.align		4
.L_101:
        /*0050*/ 	.byte	0x03, 0x19
        /*0052*/ 	.short	0x0010


	//----- nvinfo : EIATTR_PARAM_CBANK
	.align		4
        /*0054*/ 	.byte	0x04, 0x0a
        /*0056*/ 	.short	(.L_103 - .L_102)
	.align		4
.L_102:
        /*0058*/ 	.word	index@(.nv.constant0.default_function_kernel_2)
        /*005c*/ 	.short	0x0380
        /*005e*/ 	.short	0x0010


	//----- nvinfo : EIATTR_SW_WAR
	.align		4
.L_103:
        /*0060*/ 	.byte	0x04, 0x36
        /*0062*/ 	.short	(.L_105 - .L_104)
.L_104:
        /*0064*/ 	.word	0x00000008
.L_105:


//--------------------- .nv.info.default_function_kernel --------------------------
	.section	.nv.info.default_function_kernel,"",@"SHT_CUDA_INFO"
	.sectionflags	@""
	.align	4


	//----- nvinfo : EIATTR_CUDA_API_VERSION
	.align		4
        /*0000*/ 	.byte	0x04, 0x37
        /*0002*/ 	.short	(.L_107 - .L_106)
.L_106:
        /*0004*/ 	.word	0x00000082


	//----- nvinfo : EIATTR_KPARAM_INFO
	.align		4
.L_107:
        /*0008*/ 	.byte	0x04, 0x17
        /*000a*/ 	.short	(.L_109 - .L_108)
.L_108:
        /*000c*/ 	.word	0x00000000
        /*0010*/ 	.short	0x0001
        /*0012*/ 	.short	0x0008
        /*0014*/ 	.byte	0x00, 0xf5, 0x21, 0x00


	//----- nvinfo : EIATTR_KPARAM_INFO
	.align		4
.L_109:
        /*0018*/ 	.byte	0x04, 0x17
        /*001a*/ 	.short	(.L_111 - .L_110)
.L_110:
        /*001c*/ 	.word	0x00000000
        /*0020*/ 	.short	0x0000
        /*0022*/ 	.short	0x0000
        /*0024*/ 	.byte	0x00, 0xf5, 0x21, 0x00


	//----- nvinfo : EIATTR_SPARSE_MMA_MASK
	.align		4
.L_111:
        /*0028*/ 	.byte	0x03, 0x50
        /*002a*/ 	.short	0x0000


	//----- nvinfo : EIATTR_MAXREG_COUNT
	.align		4
        /*002c*/ 	.byte	0x03, 0x1b
        /*002e*/ 	.short	0x0040


	//----- nvinfo : EIATTR_MERCURY_ISA_VERSION
	.align		4
        /*0030*/ 	.byte	0x03, 0x5f
        /*0032*/ 	.short	0x0101


	//----- nvinfo : EIATTR_VRC_CTA_INIT_COUNT
	.align		4
        /*0034*/ 	.byte	0x02, 0x4a
	.zero		1
	.zero		1


	//----- nvinfo : EIATTR_EXIT_INSTR_OFFSETS
	.align		4
        /*0038*/ 	.byte	0x04, 0x1c
        /*003a*/ 	.short	(.L_113 - .L_112)


	//   ....[0]....
.L_112:
        /*003c*/ 	.word	0x00000070


	//   ....[1]....
        /*0040*/ 	.word	0x000001b0


	//----- nvinfo : EIATTR_MAX_THREADS
	.align		4
.L_113:
        /*0044*/ 	.byte	0x04, 0x05
        /*0046*/ 	.short	(.L_115 - .L_114)
.L_114:
        /*0048*/ 	.word	0x00000400
        /*004c*/ 	.word	0x00000001
        /*0050*/ 	.word	0x00000001


	//----- nvinfo : EIATTR_CBANK_PARAM_SIZE
	.align		4
.L_115:
        /*0054*/ 	.byte	0x03, 0x19
        /*0056*/ 	.short	0x0010


	//----- nvinfo : EIATTR_PARAM_CBANK
	.align		4
        /*0058*/ 	.byte	0x04, 0x0a
        /*005a*/ 	.short	(.L_117 - .L_116)
	.align		4
.L_116:
        /*005c*/ 	.word	index@(.nv.constant0.default_function_kernel)
        /*0060*/ 	.short	0x0380
        /*0062*/ 	.short	0x0010


	//----- nvinfo : EIATTR_SW_WAR
	.align		4
.L_117:
        /*0064*/ 	.byte	0x04, 0x36
        /*0066*/ 	.short	(.L_119 - .L_118)
.L_118:
        /*0068*/ 	.word	0x00000008
.L_119:


//--------------------- .nv.info.default_function_kernel_3 --------------------------
	.section	.nv.info.default_function_kernel_3,"",@"SHT_CUDA_INFO"
	.sectionflags	@""
	.align	4


	//----- nvinfo : EIATTR_CUDA_API_VERSION
	.align		4
        /*0000*/ 	.byte	0x04, 0x37
        /*0002*/ 	.short	(.L_121 - .L_120)
.L_120:
        /*0004*/ 	.word	0x00000082


	//----- nvinfo : EIATTR_KPARAM_INFO
	.align		4
.L_121:
        /*0008*/ 	.byte	0x04, 0x17
        /*000a*/ 	.short	(.L_123 - .L_122)
.L_122:
        /*000c*/ 	.word	0x00000000
        /*0010*/ 	.short	0x0002
        /*0012*/ 	.short	0x0010
        /*0014*/ 	.byte	0x00, 0xf5, 0x21, 0x00


	//----- nvinfo : EIATTR_KPARAM_INFO
	.align		4
.L_123:
        /*0018*/ 	.byte	0x04, 0x17
        /*001a*/ 	.short	(.L_125 - .L_124)
.L_124:
        /*001c*/ 	.word	0x00000000
        /*0020*/ 	.short	0x0001
        /*0022*/ 	.short	0x0008
        /*0024*/ 	.byte	0x00, 0xf5, 0x21, 0x00


	//----- nvinfo : EIATTR_KPARAM_INFO
	.align		4
.L_125:
        /*0028*/ 	.byte	0x04, 0x17
        /*002a*/ 	.short	(.L_127 - .L_126)
.L_126:
        /*002c*/ 	.word	0x00000000
        /*0030*/ 	.short	0x0000
        /*0032*/ 	.short	0x0000
        /*0034*/ 	.byte	0x00, 0xf5, 0x21, 0x00


	//----- nvinfo : EIATTR_SPARSE_MMA_MASK
	.align		4
.L_127:
        /*0038*/ 	.byte	0x03, 0x50
        /*003a*/ 	.short	0x0000


	//----- nvinfo : EIATTR_MAXREG_COUNT
	.align		4
        /*003c*/ 	.byte	0x03, 0x1b
        /*003e*/ 	.short	0x00ff


	//----- nvinfo : EIATTR_MERCURY_ISA_VERSION
	.align		4
        /*0040*/ 	.byte	0x03, 0x5f
        /*0042*/ 	.short	0x0101


	//----- nvinfo : EIATTR_VRC_CTA_INIT_COUNT
	.align		4
        /*0044*/ 	.byte	0x02, 0x4a
	.zero		1
	.zero		1


	//----- nvinfo : EIATTR_EXIT_INSTR_OFFSETS
	.align		4
        /*0048*/ 	.byte	0x04, 0x1c
        /*004a*/ 	.short	(.L_129 - .L_128)


	//   ....[0]....
.L_128:
        /*004c*/ 	.word	0x00000b40


	//----- nvinfo : EIATTR_MAX_THREADS
	.align		4
.L_129:
        /*0050*/ 	.byte	0x04, 0x05
        /*0052*/ 	.short	(.L_131 - .L_130)
.L_130:
        /*0054*/ 	.word	0x00000045
        /*0058*/ 	.word	0x00000001
        /*005c*/ 	.word	0x00000001


	//----- nvinfo : EIATTR_CBANK_PARAM_SIZE
	.align		4
.L_131:
        /*0060*/ 	.byte	0x03, 0x19
        /*0062*/ 	.short	0x0018


	//----- nvinfo : EIATTR_PARAM_CBANK
	.align		4
        /*0064*/ 	.byte	0x04, 0x0a
        /*0066*/ 	.short	(.L_133 - .L_132)
	.align		4
.L_132:
        /*0068*/ 	.word	index@(.nv.constant0.default_function_kernel_3)
        /*006c*/ 	.short	0x0380
        /*006e*/ 	.short	0x0018


	//----- nvinfo : EIATTR_SW_WAR
	.align		4
.L_133:
        /*0070*/ 	.byte	0x04, 0x36
        /*0072*/ 	.short	(.L_135 - .L_134)
.L_134:
        /*0074*/ 	.word	0x00000008
.L_135:


//--------------------- .nv.info.default_function_kernel_7 --------------------------
	.section	.nv.info.default_function_kernel_7,"",@"SHT_CUDA_INFO"
	.sectionflags	@""
	.align	4


	//----- nvinfo : EIATTR_CUDA_API_VERSION
	.align		4
        /*0000*/ 	.byte	0x04, 0x37
        /*0002*/ 	.short	(.L_137 - .L_136)
.L_136:
        /*0004*/ 	.word	0x00000082


	//----- nvinfo : EIATTR_KPARAM_INFO
	.align		4
.L_137:
        /*0008*/ 	.byte	0x04, 0x17
        /*000a*/ 	.short	(.L_139 - .L_138)
.L_138:
        /*000c*/ 	.word	0x00000000
        /*0010*/ 	.short	0x0001
        /*0012*/ 	.short	0x0008
        /*0014*/ 	.byte	0x00, 0xf5, 0x21, 0x00


	//----- nvinfo : EIATTR_KPARAM_INFO
	.align		4
.L_139:
        /*0018*/ 	.byte	0x04, 0x17
        /*001a*/ 	.short	(.L_141 - .L_140)
.L_140:
        /*001c*/ 	.word	0x00000000
        /*0020*/ 	.short	0x0000
        /*0022*/ 	.short	0x0000
        /*0024*/ 	.byte	0x00, 0xf5, 0x21, 0x00


	//----- nvinfo : EIATTR_SPARSE_MMA_MASK
	.align		4
.L_141:
        /*0028*/ 	.byte	0x03, 0x50
        /*002a*/ 	.short	0x0000


	//----- nvinfo : EIATTR_MAXREG_COUNT
	.align		4
        /*002c*/ 	.byte	0x03, 0x1b
        /*002e*/ 	.short	0x0040


	//----- nvinfo : EIATTR_MERCURY_ISA_VERSION
	.align		4
        /*0030*/ 	.byte	0x03, 0x5f
        /*0032*/ 	.short	0x0101


	//----- nvinfo : EIATTR_VRC_CTA_INIT_COUNT
	.align		4
        /*0034*/ 	.byte	0x02, 0x4a
	.zero		1
	.zero		1


	//----- nvinfo : EIATTR_EXIT_INSTR_OFFSETS
	.align		4
        /*0038*/ 	.byte	0x04, 0x1c
        /*003a*/ 	.short	(.L_143 - .L_142)


	//   ....[0]....
.L_142:
        /*003c*/ 	.word	0x00000070


	//   ....[1]....
        /*0040*/ 	.word	0x000002b0


	//----- nvinfo : EIATTR_MAX_THREADS
	.align		4
.L_143:
        /*0044*/ 	.byte	0x04, 0x05
        /*0046*/ 	.short	(.L_145 - .L_144)
.L_144:
        /*0048*/ 	.word	0x00000400
        /*004c*/ 	.word	0x00000001
        /*0050*/ 	.word	0x00000001


	//----- nvinfo : EIATTR_CRS_STACK_SIZE
	.align		4
.L_145:
        /*0054*/ 	.byte	0x04, 0x1e
        /*0056*/ 	.short	(.L_147 - .L_146)
.L_146:
        /*0058*/ 	.word	0x00000000


	//----- nvinfo : EIATTR_CBANK_PARAM_SIZE
	.align		4
.L_147:
        /*005c*/ 	.byte	0x03, 0x19
        /*005e*/ 	.short	0x0010


	//----- nvinfo : EIATTR_PARAM_CBANK
	.align		4
        /*0060*/ 	.byte	0x04, 0x0a
        /*0062*/ 	.short	(.L_149 - .L_148)
	.align		4
.L_148:
        /*0064*/ 	.word	index@(.nv.constant0.default_function_kernel_7)
        /*0068*/ 	.short	0x0380
        /*006a*/ 	.short	0x0010


	//----- nvinfo : EIATTR_SW_WAR
	.align		4
.L_149:
        /*006c*/ 	.byte	0x04, 0x36
        /*006e*/ 	.short	(.L_151 - .L_150)
.L_150:
        /*0070*/ 	.word	0x00000008
.L_151:


//--------------------- .nv.info.default_function_kernel_5 --------------------------
	.section	.nv.info.default_function_kernel_5,"",@"SHT_CUDA_INFO"
	.sectionflags	@""
	.align	4


	//----- nvinfo : EIATTR_CUDA_API_VERSION
	.align		4
        /*0000*/ 	.byte	0x04, 0x37
        /*0002*/ 	.short	(.L_153 - .L_152)
.L_152:
        /*0004*/ 	.word	0x00000082


	//----- nvinfo : EIATTR_KPARAM_INFO
	.align		4
.L_153:
        /*0008*/ 	.byte	0x04, 0x17
        /*000a*/ 	.short	(.L_155 - .L_154)
.L_154:
        /*000c*/ 	.word	0x00000000
        /*0010*/ 	.short	0x0000
        /*0012*/ 	.short	0x0000
        /*0014*/ 	.byte	0x00, 0xf5, 0x21, 0x00


	//----- nvinfo : EIATTR_SPARSE_MMA_MASK
	.align		4
.L_155:
        /*0018*/ 	.byte	0x03, 0x50
        /*001a*/ 	.short	0x0000


	//----- nvinfo : EIATTR_MAXREG_COUNT
	.align		4
        /*001c*/ 	.byte	0x03, 0x1b
        /*001e*/ 	.short	0x0040


	//----- nvinfo : EIATTR_MERCURY_ISA_VERSION
	.align		4
        /*0020*/ 	.byte	0x03, 0x5f
        /*0022*/ 	.short	0x0101


	//----- nvinfo : EIATTR_VRC_CTA_INIT_COUNT
	.align		4
        /*0024*/ 	.byte	0x02, 0x4a
	.zero		1
	.zero		1


	//----- nvinfo : EIATTR_EXIT_INSTR_OFFSETS
	.align		4
        /*0028*/ 	.byte	0x04, 0x1c
        /*002a*/ 	.short	(.L_157 - .L_156)


	//   ....[0]....
.L_156:
        /*002c*/ 	.word	0x00000070


	//   ....[1]....
        /*0030*/ 	.word	0x00000100


	//----- nvinfo : EIATTR_MAX_THREADS
	.align		4
.L_157:
        /*0034*/ 	.byte	0x04, 0x05
        /*0036*/ 	.short	(.L_159 - .L_158)
.L_158:
        /*0038*/ 	.word	0x00000400
        /*003c*/ 	.word	0x00000001
        /*0040*/ 	.word	0x00000001


	//----- nvinfo : EIATTR_CBANK_PARAM_SIZE
	.align		4
.L_159:
        /*0044*/ 	.byte	0x03, 0x19
        /*0046*/ 	.short	0x0008


	//----- nvinfo : EIATTR_PARAM_CBANK
	.align		4
        /*0048*/ 	.byte	0x04, 0x0a
        /*004a*/ 	.short	(.L_161 - .L_160)
	.align		4
.L_160:
        /*004c*/ 	.word	index@(.nv.constant0.default_function_kernel_5)
        /*0050*/ 	.short	0x0380
        /*0052*/ 	.short	0x0008


	//----- nvinfo : EIATTR_SW_WAR
	.align		4
.L_161:
        /*0054*/ 	.byte	0x04, 0x36
        /*0056*/ 	.short	(.L_163 - .L_162)
.L_162:
        /*0058*/ 	.word	0x00000008
.L_163:


//--------------------- .nv.callgraph             --------------------------
	.section	.nv.callgraph,"",@"SHT_CUDA_CALLGRAPH"
	.align	4
	.sectionentsize	8
	.align		4
        /*0000*/ 	.word	0x00000000
	.align		4
        /*0004*/ 	.word	0xffffffff
	.align		4
        /*0008*/ 	.word	0x00000000
	.align		4
        /*000c*/ 	.word	0xfffffffe
	.align		4
        /*0010*/ 	.word	0x00000000
	.align		4
        /*0014*/ 	.word	0xfffffffd
	.align		4
        /*0018*/ 	.word	0x00000000
	.align		4
        /*001c*/ 	.word	0xfffffffc


//--------------------- .text.default_function_kernel_6 --------------------------
	.section	.text.default_function_kernel_6,"ax",@progbits
	.align	128
        .global         default_function_kernel_6
        .type           default_function_kernel_6,@function
        .size           default_function_kernel_6,(.L_x_23 - default_function_kernel_6)
        .other          default_function_kernel_6,@"STO_CUDA_ENTRY STV_DEFAULT"
default_function_kernel_6:
.text.default_function_kernel_6:
[----:B------:R-:W-:Y:S01]  /*0000*/  LDC R1, c[0x0][0x37c] ;  /* 0x0000df00ff017b82 */ /* 0x000fe20000000800 */
[----:B------:R-:W0:Y:S07]  /*0010*/  S2R R5, SR_TID.X ;  /* 0x0000000000057919 */ /* 0x000e2e0000002100 */
[----:B------:R-:W1:Y:S02]  /*0020*/  S2UR UR5, SR_CTAID.X ;  /* 0x00000000000579c3 */ /* 0x000e640000002500 */
[----:B-1----:R-:W-:Y:S01]  /*0030*/  USHF.L.U32 UR4, UR5, 0x8, URZ ;  /* 0x0000000805047899 */ /* 0x002fe200080006ff */
[----:B0-----:R-:W-:-:S05]  /*0040*/  SHF.R.U32.HI R0, RZ, 0x2, R5 ;  /* 0x00000002ff007819 */ /* 0x001fca0000011605 */
[----:B------:R-:W-:-:S04]  /*0050*/  LOP3.LUT R0, R0, UR4, RZ, 0xfc, !PT ;  /* 0x0000000400007c12 */ /* 0x000fc8000f8efcff */
[----:B------:R-:W-:-:S13]  /*0060*/  ISETP.GT.U32.AND P0, PT, R0, 0x40a, PT ;  /* 0x0000040a0000780c */ /* 0x000fda0003f04070 */
[----:B------:R-:W-:Y:S05]  /*0070*/  @P0 EXIT ;  /* 0x000000000000094d */ /* 0x000fea0003800000 */
[----:B------:R-:W0:Y:S01]  /*0080*/  LDC.64 R2, c[0x0][0x380] ;  /* 0x0000e000ff027b82 */ /* 0x000e220000000a00 */
[----:B------:R-:W1:Y:S01]  /*0090*/  LDCU.64 UR6, c[0x0][0x358] ;  /* 0x00006b00ff0677ac */ /* 0x000e620008000a00 */
[----:B------:R-:W-:-:S06]  /*00a0*/  USHF.L.U32 UR4, UR5, 0xa, URZ ;  /* 0x0000000a05047899 */ /* 0x000fcc00080006ff */
[----:B------:R-:W-:-:S05]  /*00b0*/  LOP3.LUT R5, R5, UR4, RZ, 0xfc, !PT ;  /* 0x0000000405057c12 */ /* 0x000fca000f8efcff */
[----:B0-----:R-:W-:-:S05]  /*00c0*/  IMAD.WIDE.U32 R2, R5, 0x4, R2 ;  /* 0x0000000405027825 */ /* 0x001fca00078e0002 */
[----:B-1----:R-:W2:Y:S02]  /*00d0*/  LDG.E R0, desc[UR6][R2.64] ;  /* 0x0000000602007981 */ /* 0x002ea4000c1e1900 */
[----:B--2---:R-:W-:-:S05]  /*00e0*/  FMNMX R5, R0, -9, !PT ;  /* 0xc110000000057809 */ /* 0x004fca0007800000 */
[----:B------:R-:W-:Y:S01]  /*00f0*/  STG.E desc[UR6][R2.64], R5 ;  /* 0x0000000502007986 */ /* 0x000fe2000c101906 */
[----:B------:R-:W-:Y:S05]  /*0100*/  EXIT ;  /* 0x000000000000794d */ /* 0x000fea0003800000 */
.L_x_0:
[----:B------:R-:W-:-:S00]  /*0110*/  BRA `(.L_x_0) ;  /* 0xfffffffc00fc7947 */ /* 0x000fc0000383ffff */
[----:B------:R-:W-:-:S00]  /*0120*/  NOP ;  /* 0x0000000000007918 */ /* 0x000fc00000000000 */
        /* <DEDUP_REMOVED lines=13> */
.L_x_23:


//--------------------- .text.default_function_kernel_4 --------------------------
	.section	.text.default_function_kernel_4,"ax",@progbits
	.align	128
        .global         default_function_kernel_4
        .type           default_function_kernel_4,@function
        .size           default_function_kernel_4,(.L_x_24 - default_function_kernel_4)
        .other          default_function_kernel_4,@"STO_CUDA_ENTRY STV_DEFAULT"
default_function_kernel_4:
.text.default_function_kernel_4:
        /* <DEDUP_REMOVED lines=9> */
[----:B------:R-:W-:Y:S01]  /*0090*/  LOP3.LUT R0, R0, 0xffff, RZ, 0xc0, !PT ;  /* 0x0000ffff00007812 */ /* 0x000fe200078ec0ff */
[----:B------:R-:W1:Y:S04]  /*00a0*/  LDCU.64 UR6, c[0x0][0x358] ;  /* 0x00006b00ff0677ac */ /* 0x000e680008000a00 */
[----:B------:R-:W-:Y:S02]  /*00b0*/  IMAD R0, R0, 0x8889, RZ ;  /* 0x0000888900007824 */ /* 0x000fe400078e02ff */
[----:B------:R-:W2:Y:S03]  /*00c0*/  LDC.64 R4, c[0x0][0x388] ;  /* 0x0000e200ff047b82 */ /* 0x000ea60000000a00 */
[----:B------:R-:W-:-:S05]  /*00d0*/  SHF.R.U32.HI R11, RZ, 0x13, R0 ;  /* 0x00000013ff0b7819 */ /* 0x000fca0000011600 */
[----:B------:R-:W3:Y:S01]  /*00e0*/  LDC.64 R2, c[0x0][0x380] ;  /* 0x0000e000ff027b82 */ /* 0x000ee20000000a00 */
[----:B0-----:R-:W-:-:S05]  /*00f0*/  IMAD.WIDE.U32 R6, R11, 0x4, R6 ;  /* 0x000000040b067825 */ /* 0x001fca00078e0006 */
[----:B-1----:R-:W4:Y:S01]  /*0100*/  LDG.E.CONSTANT R8, desc[UR6][R6.64] ;  /* 0x0000000606087981 */ /* 0x002f22000c1e9900 */
[----:B------:R-:W-:Y:S01]  /*0110*/  USHF.L.U32 UR4, UR5, 0xa, URZ ;  /* 0x0000000a05047899 */ /* 0x000fe200080006ff */
[----:B--2---:R-:W-:-:S05]  /*0120*/  IMAD.WIDE.U32 R4, R11, 0x4, R4 ;  /* 0x000000040b047825 */ /* 0x004fca00078e0004 */
[----:B------:R-:W-:Y:S01]  /*0130*/  LOP3.LUT R9, R9, UR4, RZ, 0xfc, !PT ;  /* 0x0000000409097c12 */ /* 0x000fe2000f8efcff */
[----:B------:R-:W2:Y:S04]  /*0140*/  LDG.E.CONSTANT R5, desc[UR6][R4.64] ;  /* 0x0000000604057981 */ /* 0x000ea8000c1e9900 */
[----:B---3--:R-:W-:-:S05]  /*0150*/  IMAD.WIDE.U32 R2, R9, 0x4, R2 ;  /* 0x0000000409027825 */ /* 0x008fca00078e0002 */
[----:B------:R-:W2:Y:S01]  /*0160*/  LDG.E R0, desc[UR6][R2.64] ;  /* 0x0000000602007981 */ /* 0x000ea2000c1e1900 */
[----:B----4-:R-:W-:-:S13]  /*0170*/  FSETP.GEU.AND P0, PT, |R8|, 1.175494350822287508e-38, PT ;  /* 0x008000000800780b */ /* 0x010fda0003f0e200 */
[----:B------:R-:W-:-:S04]  /*0180*/  @!P0 FMUL R8, R8, 16777216 ;  /* 0x4b80000008088820 */ /* 0x000fc80000400000 */
[----:B------:R-:W0:Y:S01]  /*0190*/  MUFU.LG2 R7, R8 ;  /* 0x0000000800077308 */ /* 0x000e220000000c00 */
[----:B--2---:R-:W-:Y:S01]  /*01a0*/  FADD R0, R0, -R5 ;  /* 0x8000000500007221 */ /* 0x004fe20000000000 */
[----:B0-----:R-:W-:-:S04]  /*01b0*/  @!P0 FADD R7, R7, -24 ;  /* 0xc1c0000007078421 */ /* 0x001fc80000000000 */
[----:B------:R-:W-:-:S05]  /*01c0*/  FFMA R7, R7, -0.69314718246459960938, R0 ;  /* 0xbf31721807077823 */ /* 0x000fca0000000000 */
[----:B------:R-:W-:Y:S01]  /*01d0*/  STG.E desc[UR6][R2.64], R7 ;  /* 0x0000000702007986 */ /* 0x000fe2000c101906 */
[----:B------:R-:W-:Y:S05]  /*01e0*/  EXIT ;  /* 0x000000000000794d */ /* 0x000fea0003800000 */
.L_x_1:
        /* <DEDUP_REMOVED lines=9> */
.L_x_24:


//--------------------- .text.default_function_kernel_1 --------------------------
	.section	.text.default_function_kernel_1,"ax",@progbits
	.align	128
        .global         default_function_kernel_1
        .type           default_function_kernel_1,@function
        .size           default_function_kernel_1,(.L_x_25 - default_function_kernel_1)
        .other          default_function_kernel_1,@"STO_CUDA_ENTRY STV_DEFAULT"
default_function_kernel_1:
.text.default_function_kernel_1:
        /* <DEDUP_REMOVED lines=8> */
[----:B------:R-:W-:Y:S01]  /*0080*/  USHF.L.U32 UR4, UR6, 0xa, URZ ;  /* 0x0000000a06047899 */ /* 0x000fe200080006ff */
[----:B------:R-:W0:Y:S05]  /*0090*/  LDC.64 R2, c[0x0][0x388] ;  /* 0x0000e200ff027b82 */ /* 0x000e2a0000000a00 */
[----:B------:R-:W-:-:S05]  /*00a0*/  LOP3.LUT R7, R7, UR4, RZ, 0xfc, !PT ;  /* 0x0000000407077c12 */ /* 0x000fca000f8efcff */
[----:B------:R-:W-:Y:S01]  /*00b0*/  IMAD.HI.U32 R0, R7, 0x5eface49, RZ ;  /* 0x5eface4907007827 */ /* 0x000fe200078e00ff */
[----:B------:R-:W1:Y:S04]  /*00c0*/  LDCU.64 UR4, c[0x0][0x358] ;  /* 0x00006b00ff0477ac */ /* 0x000e680008000a00 */
[----:B------:R-:W-:-:S05]  /*00d0*/  SHF.R.U32.HI R0, RZ, 0x9, R0 ;  /* 0x00000009ff007819 */ /* 0x000fca0000011600 */
[----:B------:R-:W-:-:S04]  /*00e0*/  IMAD R5, R0, -0x564, R7 ;  /* 0xfffffa9c00057824 */ /* 0x000fc800078e0207 */
[----:B0-----:R-:W-:Y:S02]  /*00f0*/  IMAD.WIDE.U32 R2, R5, 0x4, R2 ;  /* 0x0000000405027825 */ /* 0x001fe400078e0002 */
[----:B------:R-:W0:Y:S04]  /*0100*/  LDC.64 R4, c[0x0][0x380] ;  /* 0x0000e000ff047b82 */ /* 0x000e280000000a00 */
[----:B-1----:R-:W2:Y:S01]  /*0110*/  LDG.E.CONSTANT R3, desc[UR4][R2.64] ;  /* 0x0000000402037981 */ /* 0x002ea2000c1e9900 */
[----:B0-----:R-:W-:-:S05]  /*0120*/  IMAD.WIDE.U32 R4, R7, 0x4, R4 ;  /* 0x0000000407047825 */ /* 0x001fca00078e0004 */
[----:B--2---:R-:W-:Y:S01]  /*0130*/  STG.E desc[UR4][R4.64], R3 ;  /* 0x0000000304007986 */ /* 0x004fe2000c101904 */
[----:B------:R-:W-:Y:S05]  /*0140*/  EXIT ;  /* 0x000000000000794d */ /* 0x000fea0003800000 */
.L_x_2:
        /* <DEDUP_REMOVED lines=11> */
.L_x_25:


//--------------------- .text.default_function_kernel_2 --------------------------
	.section	.text.default_function_kernel_2,"ax",@progbits
	.align	128
        .global         default_function_kernel_2
        .type           default_function_kernel_2,@function
        .size           default_function_kernel_2,(.L_x_26 - default_function_kernel_2)
        .other          default_function_kernel_2,@"STO_CUDA_ENTRY STV_DEFAULT"
default_function_kernel_2:
.text.default_function_kernel_2:
[----:B------:R-:W-:Y:S01]  /*0000*/  LDC R1, c[0x0][0x37c] ;  /* 0x0000df00ff017b82 */ /* 0x000fe20000000800 */
[----:B------:R-:W0:Y:S07]  /*0010*/  S2R R0, SR_TID.X ;  /* 0x0000000000007919 */ /* 0x000e2e0000002100 */
[----:B------:R-:W1:Y:S01]  /*0020*/  LDC.64 R2, c[0x0][0x380] ;  /* 0x0000e000ff027b82 */ /* 0x000e620000000a00 */
[----:B------:R-:W2:Y:S01]  /*0030*/  LDCU.64 UR4, c[0x0][0x358] ;  /* 0x00006b00ff0477ac */ /* 0x000ea20008000a00 */
[----:B0-----:R-:W-:-:S04]  /*0040*/  IMAD R5, R0, 0x3c, RZ ;  /* 0x0000003c00057824 */ /* 0x001fc800078e02ff */
[----:B-1----:R-:W-:-:S05]  /*0050*/  IMAD.WIDE.U32 R2, R5, 0x4, R2 ;  /* 0x0000000405027825 */ /* 0x002fca00078e0002 */
[----:B--2---:R-:W2:Y:S04]  /*0060*/  LDG.E.CONSTANT R16, desc[UR4][R2.64] ;  /* 0x0000000402107981 */ /* 0x004ea8000c1e9900 */
[----:B------:R-:W2:Y:S04]  /*0070*/  LDG.E.CONSTANT R17, desc[UR4][R2.64+0x4] ;  /* 0x0000040402117981 */ /* 0x000ea8000c1e9900 */
[----:B------:R-:W3:Y:S04]  /*0080*/  LDG.E.CONSTANT R19, desc[UR4][R2.64+0x8] ;  /* 0x0000080402137981 */ /* 0x000ee8000c1e9900 */
[----:B------:R-:W3:Y:S04]  /*0090*/  LDG.E.CONSTANT R18, desc[UR4][R2.64+0xc] ;  /* 0x00000c0402127981 */ /* 0x000ee8000c1e9900 */
[----:B------:R-:W4:Y:S04]  /*00a0*/  LDG.E.CONSTANT R27, desc[UR4][R2.64+0x10] ;  /* 0x00001004021b7981 */ /* 0x000f28000c1e9900 */
[----:B------:R-:W4:Y:S04]  /*00b0*/  LDG.E.CONSTANT R26, desc[UR4][R2.64+0x14] ;  /* 0x00001404021a7981 */ /* 0x000f28000c1e9900 */
[----:B------:R-:W5:Y:S04]  /*00c0*/  LDG.E.CONSTANT R12, desc[UR4][R2.64+0x18] ;  /* 0x00001804020c7981 */ /* 0x000f68000c1e9900 */
        /* <DEDUP_REMOVED lines=16> */
[----:B------:R-:W5:Y:S01]  /*01d0*/  LDG.E.CONSTANT R21, desc[UR4][R2.64+0x5c] ;  /* 0x00005c0402157981 */ /* 0x000f62000c1e9900 */
[----:B--2---:R-:W-:-:S03]  /*01e0*/  FMNMX3 R16, R16, -3.40282306073709652508e+38, R17, !PT ;  /* 0xff7ffffd10107876 */ /* 0x004fc60007800011 */
[----:B------:R-:W2:Y:S01]  /*01f0*/  LDG.E.CONSTANT R17, desc[UR4][R2.64+0x6c] ;  /* 0x00006c0402117981 */ /* 0x000ea2000c1e9900 */
[----:B---3--:R-:W-:-:S03]  /*0200*/  FMNMX3 R16, R16, R19, R18, !PT ;  /* 0x0000001310107276 */ /* 0x008fc60007800012 */
[----:B------:R-:W3:Y:S04]  /*0210*/  LDG.E.CONSTANT R18, desc[UR4][R2.64+0x60] ;  /* 0x0000600402127981 */ /* 0x000ee8000c1e9900 */
[----:B------:R-:W3:Y:S01]  /*0220*/  LDG.E.CONSTANT R19, desc[UR4][R2.64+0x64] ;  /* 0x0000640402137981 */ /* 0x000ee2000c1e9900 */
[----:B----4-:R-:W-:-:S03]  /*0230*/  FMNMX3 R16, R16, R27, R26, !PT ;  /* 0x0000001b10107276 */ /* 0x010fc6000780001a */
[----:B------:R-:W4:Y:S01]  /*0240*/  LDG.E.CONSTANT R27, desc[UR4][R2.64+0xe0] ;  /* 0x0000e004021b7981 */ /* 0x000f22000c1e9900 */
[----:B-----5:R-:W-:-:S03]  /*0250*/  FMNMX3 R12, R16, R12, R13, !PT ;  /* 0x0000000c100c7276 */ /* 0x020fc6000780000d */
[----:B------:R-:W2:Y:S04]  /*0260*/  LDG.E.CONSTANT R16, desc[UR4][R2.64+0x68] ;  /* 0x0000680402107981 */ /* 0x000ea8000c1e9900 */
[----:B------:R-:W5:Y:S01]  /*0270*/  LDG.E.CONSTANT R13, desc[UR4][R2.64+0x94] ;  /* 0x00009404020d7981 */ /* 0x000f62000c1e9900 */
[----:B------:R-:W-:-:S03]  /*0280*/  FMNMX3 R12, R12, R4, R5, !PT ;  /* 0x000000040c0c7276 */ /* 0x000fc60007800005 */
[----:B------:R-:W4:Y:S04]  /*0290*/  LDG.E.CONSTANT R4, desc[UR4][R2.64+0x70] ;  /* 0x0000700402047981 */ /* 0x000f28000c1e9900 */
[----:B------:R-:W4:Y:S01]  /*02a0*/  LDG.E.CONSTANT R5, desc[UR4][R2.64+0x74] ;  /* 0x0000740402057981 */ /* 0x000f22000c1e9900 */
[----:B------:R-:W-:-:S03]  /*02b0*/  FMNMX3 R12, R12, R7, R6, !PT ;  /* 0x000000070c0c7276 */ /* 0x000fc60007800006 */
[----:B------:R-:W5:Y:S04]  /*02c0*/  LDG.E.CONSTANT R6, desc[UR4][R2.64+0x78] ;  /* 0x0000780402067981 */ /* 0x000f68000c1e9900 */
[----:B------:R-:W5:Y:S01]  /*02d0*/  LDG.E.CONSTANT R7, desc[UR4][R2.64+0x7c] ;  /* 0x00007c0402077981 */ /* 0x000f62000c1e9900 */
[----:B------:R-:W-:-:S03]  /*02e0*/  FMNMX3 R12, R12, R8, R9, !PT ;  /* 0x000000080c0c7276 */ /* 0x000fc60007800009 */
[----:B------:R-:W5:Y:S04]  /*02f0*/  LDG.E.CONSTANT R8, desc[UR4][R2.64+0x80] ;  /* 0x0000800402087981 */ /* 0x000f68000c1e9900 */
[----:B------:R-:W5:Y:S01]  /*0300*/  LDG.E.CONSTANT R9, desc[UR4][R2.64+0x84] ;  /* 0x0000840402097981 */ /* 0x000f62000c1e9900 */
[----:B------:R-:W-:-:S03]  /*0310*/  FMNMX3 R26, R12, R10, R11, !PT ;  /* 0x0000000a0c1a7276 */ /* 0x000fc6000780000b */
[----:B------:R-:W5:Y:S04]  /*0320*/  LDG.E.CONSTANT R10, desc[UR4][R2.64+0x88] ;  /* 0x00008804020a7981 */ /* 0x000f68000c1e9900 */
[----:B------:R-:W5:Y:S04]  /*0330*/  LDG.E.CONSTANT R11, desc[UR4][R2.64+0x8c] ;  /* 0x00008c04020b7981 */ /* 0x000f68000c1e9900 */
[----:B------:R-:W5:Y:S01]  /*0340*/  LDG.E.CONSTANT R12, desc[UR4][R2.64+0x90] ;  /* 0x00009004020c7981 */ /* 0x000f62000c1e9900 */
[----:B------:R-:W-:-:S03]  /*0350*/  FMNMX3 R14, R26, R14, R15, !PT ;  /* 0x0000000e1a0e7276 */ /* 0x000fc6000780000f */
[----:B------:R-:W5:Y:S01]  /*0360*/  LDG.E.CONSTANT R15, desc[UR4][R2.64+0x9c] ;  /* 0x00009c04020f7981 */ /* 0x000f62000c1e9900 */
        /* <DEDUP_REMOVED lines=10> */
[----:B---3--:R-:W-:-:S03]  /*0410*/  FMNMX3 R24, R24, R18, R19, !PT ;  /* 0x0000001218187276 */ /* 0x008fc60007800013 */
[----:B------:R-:W3:Y:S04]  /*0420*/  LDG.E.CONSTANT R19, desc[UR4][R2.64+0xb0] ;  /* 0x0000b00402137981 */ /* 0x000ee8000c1e9900 */
[----:B------:R-:W3:Y:S01]  /*0430*/  LDG.E.CONSTANT R18, desc[UR4][R2.64+0xb4] ;  /* 0x0000b40402127981 */ /* 0x000ee2000c1e9900 */
[----:B--2---:R-:W-:-:S03]  /*0440*/  FMNMX3 R24, R24, R16, R17, !PT ;  /* 0x0000001018187276 */ /* 0x004fc60007800011 */
[----:B------:R-:W2:Y:S04]  /*0450*/  LDG.E.CONSTANT R16, desc[UR4][R2.64+0xb8] ;  /* 0x0000b80402107981 */ /* 0x000ea8000c1e9900 */
[----:B------:R-:W2:Y:S01]  /*0460*/  LDG.E.CONSTANT R17, desc[UR4][R2.64+0xbc] ;  /* 0x0000bc0402117981 */ /* 0x000ea2000c1e9900 */
[----:B----4-:R-:W-:-:S03]  /*0470*/  FMNMX3 R24, R24, R4, R5, !PT ;  /* 0x0000000418187276 */ /* 0x010fc60007800005 */
[----:B------:R-:W4:Y:S04]  /*0480*/  LDG.E.CONSTANT R5, desc[UR4][R2.64+0xc0] ;  /* 0x0000c00402057981 */ /* 0x000f28000c1e9900 */
[----:B------:R-:W4:Y:S01]  /*0490*/  LDG.E.CONSTANT R4, desc[UR4][R2.64+0xc4] ;  /* 0x0000c40402047981 */ /* 0x000f22000c1e9900 */
[----:B-----5:R-:W-:-:S03]  /*04a0*/  FMNMX3 R24, R24, R6, R7, !PT ;  /* 0x0000000618187276 */ /* 0x020fc60007800007 */
[----:B------:R-:W5:Y:S04]  /*04b0*/  LDG.E.CONSTANT R7, desc[UR4][R2.64+0xc8] ;  /* 0x0000c80402077981 */ /* 0x000f68000c1e9900 */
[----:B------:R-:W5:Y:S01]  /*04c0*/  LDG.E.CONSTANT R6, desc[UR4][R2.64+0xcc] ;  /* 0x0000cc0402067981 */ /* 0x000f62000c1e9900 */
[----:B------:R-:W-:-:S03]  /*04d0*/  FMNMX3 R24, R24, R8, R9, !PT ;  /* 0x0000000818187276 */ /* 0x000fc60007800009 */
[----:B------:R-:W5:Y:S04]  /*04e0*/  LDG.E.CONSTANT R9, desc[UR4][R2.64+0xd0] ;  /* 0x0000d00402097981 */ /* 0x000f68000c1e9900 */
[----:B------:R-:W5:Y:S01]  /*04f0*/  LDG.E.CONSTANT R8, desc[UR4][R2.64+0xd4] ;  /* 0x0000d40402087981 */ /* 0x000f62000c1e9900 */
[----:B------:R-:W-:-:S03]  /*0500*/  FMNMX3 R10, R24, R10, R11, !PT ;  /* 0x0000000a180a7276 */ /* 0x000fc6000780000b */
[----:B------:R-:W5:Y:S01]  /*0510*/  LDG.E.CONSTANT R24, desc[UR4][R2.64+0xd8] ;  /* 0x0000d80402187981 */ /* 0x000f62000c1e9900 */
[----:B------:R-:W-:-:S03]  /*0520*/  FMNMX3 R10, R10, R12, R13, !PT ;  /* 0x0000000c0a0a7276 */ /* 0x000fc6000780000d */
[----:B------:R-:W5:Y:S04]  /*0530*/  LDG.E.CONSTANT R12, desc[UR4][R2.64+0xe8] ;  /* 0x0000e804020c7981 */ /* 0x000f68000c1e9900 */
[----:B------:R-:W5:Y:S01]  /*0540*/  LDG.E.CONSTANT R13, desc[UR4][R2.64+0xec] ;  /* 0x0000ec04020d7981 */ /* 0x000f62000c1e9900 */
[----:B------:R-:W-:-:S04]  /*0550*/  FMNMX3 R10, R10, R14, R15, !PT ;  /* 0x0000000e0a0a7276 */ /* 0x000fc8000780000f */
[----:B------:R-:W-:-:S04]  /*0560*/  FMNMX3 R10, R10, R22, R23, !PT ;  /* 0x000000160a0a7276 */ /* 0x000fc80007800017 */
[----:B------:R-:W-:-:S04]  /*0570*/  FMNMX3 R10, R10, R21, R20, !PT ;  /* 0x000000150a0a7276 */ /* 0x000fc80007800014 */
[----:B---3--:R-:W-:Y:S02]  /*0580*/  FMNMX3 R18, R10, R19, R18, !PT ;  /* 0x000000130a127276 */ /* 0x008fe40007800012 */
[----:B------:R-:W0:Y:S02]  /*0590*/  LDC.64 R10, c[0x0][0x388] ;  /* 0x0000e200ff0a7b82 */ /* 0x000e240000000a00 */
[----:B--2---:R-:W-:-:S04]  /*05a0*/  FMNMX3 R16, R18, R16, R17, !PT ;  /* 0x0000001012107276 */ /* 0x004fc80007800011 */
[----:B----4-:R-:W-:-:S04]  /*05b0*/  FMNMX3 R4, R16, R5, R4, !PT ;  /* 0x0000000510047276 */ /* 0x010fc80007800004 */
[----:B-----5:R-:W-:-:S04]  /*05c0*/  FMNMX3 R4, R4, R7, R6, !PT ;  /* 0x0000000704047276 */ /* 0x020fc80007800006 */
[----:B------:R-:W-:-:S04]  /*05d0*/  FMNMX3 R4, R4, R9, R8, !PT ;  /* 0x0000000904047276 */ /* 0x000fc80007800008 */
[----:B------:R-:W-:-:S04]  /*05e0*/  FMNMX3 R4, R4, R24, R25, !PT ;  /* 0x0000001804047276 */ /* 0x000fc80007800019 */
[----:B------:R-:W-:Y:S01]  /*05f0*/  FMNMX3 R4, R4, R27, R26, !PT ;  /* 0x0000001b04047276 */ /* 0x000fe2000780001a */
[----:B0-----:R-:W-:-:S03]  /*0600*/  IMAD.WIDE.U32 R10, R0, 0x4, R10 ;  /* 0x00000004000a7825 */ /* 0x001fc600078e000a */
[----:B------:R-:W-:-:S05]  /*0610*/  FMNMX3 R13, R4, R12, R13, !PT ;  /* 0x0000000c040d7276 */ /* 0x000fca000780000d */
[----:B------:R-:W-:Y:S01]  /*0620*/  STG.E desc[UR4][R10.64], R13 ;  /* 0x0000000d0a007986 */ /* 0x000fe2000c101904 */
[----:B------:R-:W-:Y:S05]  /*0630*/  EXIT ;  /* 0x000000000000794d */ /* 0x000fea0003800000 */
.L_x_3:
        /* <DEDUP_REMOVED lines=12> */
.L_x_26:


//--------------------- .text.default_function_kernel --------------------------
	.section	.text.default_function_kernel,"ax",@progbits
	.align	128
        .global         default_function_kernel
        .type           default_function_kernel,@function
        .size           default_function_kernel,(.L_x_27 - default_function_kernel)
        .other          default_function_kernel,@"STO_CUDA_ENTRY STV_DEFAULT"
default_function_kernel:
.text.default_function_kernel:
[----:B------:R-:W-:Y:S01]  /*0000*/  LDC R1, c[0x0][0x37c] ;  /* 0x0000df00ff017b82 */ /* 0x000fe20000000800 */
[----:B------:R-:W0:Y:S01]  /*0010*/  S2R R7, SR_CTAID.X ;  /* 0x0000000000077919 */ /* 0x000e220000002500 */
[----:B------:R-:W1:Y:S01]  /*0020*/  S2R R6, SR_TID.X ;  /* 0x0000000000067919 */ /* 0x000e620000002100 */
[----:B0-----:R-:W-:Y:S01]  /*0030*/  IMAD.SHL.U32 R0, R7, 0x100, RZ ;  /* 0x0000010007007824 */ /* 0x001fe200078e00ff */
[----:B-1----:R-:W-:-:S04]  /*0040*/  SHF.R.U32.HI R3, RZ, 0x2, R6 ;  /* 0x00000002ff037819 */ /* 0x002fc80000011606 */
[----:B------:R-:W-:-:S04]  /*0050*/  LOP3.LUT R0, R0, R3, RZ, 0xfc, !PT ;  /* 0x0000000300007212 */ /* 0x000fc800078efcff */
[----:B------:R-:W-:-:S13]  /*0060*/  ISETP.GT.U32.AND P0, PT, R0, 0x158, PT ;  /* 0x000001580000780c */ /* 0x000fda0003f04070 */
[----:B------:R-:W-:Y:S05]  /*0070*/  @P0 EXIT ;  /* 0x000000000000094d */ /* 0x000fea0003800000 */
[----:B------:R-:W-:Y:S01]  /*0080*/  LOP3.LUT R0, R0, 0xffff, RZ, 0xc0, !PT ;  /* 0x0000ffff00007812 */ /* 0x000fe200078ec0ff */
[----:B------:R-:W0:Y:S01]  /*0090*/  LDC.64 R2, c[0x0][0x388] ;  /* 0x0000e200ff027b82 */ /* 0x000e220000000a00 */
[----:B------:R-:W-:Y:S01]  /*00a0*/  LEA R6, R7, R6, 0x2 ;  /* 0x0000000607067211 */ /* 0x000fe200078e10ff */
[----:B------:R-:W1:Y:S02]  /*00b0*/  LDCU.64 UR4, c[0x0][0x358] ;  /* 0x00006b00ff0477ac */ /* 0x000e640008000a00 */
[----:B------:R-:W-:-:S05]  /*00c0*/  IMAD R0, R0, 0x8889, RZ ;  /* 0x0000888900007824 */ /* 0x000fca00078e02ff */
[----:B------:R-:W-:-:S04]  /*00d0*/  SHF.R.U32.HI R0, RZ, 0x13, R0 ;  /* 0x00000013ff007819 */ /* 0x000fc80000011600 */
[----:B------:R-:W-:Y:S01]  /*00e0*/  PRMT R4, R0, 0x9910, RZ ;  /* 0x0000991000047816 */ /* 0x000fe200000000ff */
[----:B------:R-:W-:-:S05]  /*00f0*/  IMAD.HI.U32 R0, R6, -0x77777777, RZ ;  /* 0x8888888906007827 */ /* 0x000fca00078e00ff */
[----:B------:R-:W-:Y:S01]  /*0100*/  SHF.R.U32.HI R5, RZ, 0x5, R0 ;  /* 0x00000005ff057819 */ /* 0x000fe20000011600 */
[----:B------:R-:W-:-:S04]  /*0110*/  IMAD R0, R4, 0x3c, RZ ;  /* 0x0000003c04007824 */ /* 0x000fc800078e02ff */
[----:B------:R-:W-:Y:S01]  /*0120*/  IMAD R5, R5, -0x3c, R6 ;  /* 0xffffffc405057824 */ /* 0x000fe200078e0206 */
[----:B------:R-:W-:-:S05]  /*0130*/  LOP3.LUT R0, R0, 0xffff, RZ, 0xc0, !PT ;  /* 0x0000ffff00007812 */ /* 0x000fca00078ec0ff */
[----:B------:R-:W-:-:S04]  /*0140*/  IMAD.IADD R5, R0, 0x1, R5 ;  /* 0x0000000100057824 */ /* 0x000fc800078e0205 */
[----:B0-----:R-:W-:Y:S02]  /*0150*/  IMAD.WIDE.U32 R2, R5, 0x4, R2 ;  /* 0x0000000405027825 */ /* 0x001fe400078e0002 */
[----:B------:R-:W0:Y:S04]  /*0160*/  LDC.64 R4, c[0x0][0x380] ;  /* 0x0000e000ff047b82 */ /* 0x000e280000000a00 */
[----:B-1----:R-:W2:Y:S01]  /*0170*/  LDG.E.CONSTANT R3, desc[UR4][R2.64] ;  /* 0x0000000402037981 */ /* 0x002ea2000c1e9900 */
[----:B------:R-:W-:-:S04]  /*0180*/  IMAD R7, R7, 0x3fc, R6 ;  /* 0x000003fc07077824 */ /* 0x000fc800078e0206 */
[----:B0-----:R-:W-:-:S05]  /*0190*/  IMAD.WIDE.U32 R4, R7, 0x4, R4 ;  /* 0x0000000407047825 */ /* 0x001fca00078e0004 */
[----:B--2---:R-:W-:Y:S01]  /*01a0*/  STG.E desc[UR4][R4.64], R3 ;  /* 0x0000000304007986 */ /* 0x004fe2000c101904 */
[----:B------:R-:W-:Y:S05]  /*01b0*/  EXIT ;  /* 0x000000000000794d */ /* 0x000fea0003800000 */
.L_x_4:
        /* <DEDUP_REMOVED lines=12> */
.L_x_27:


//--------------------- .text.default_function_kernel_3 --------------------------
	.section	.text.default_function_kernel_3,"ax",@progbits
	.align	128
        .global         default_function_kernel_3
        .type           default_function_kernel_3,@function
        .size           default_function_kernel_3,(.L_x_28 - default_function_kernel_3)
        .other          default_function_kernel_3,@"STO_CUDA_ENTRY STV_DEFAULT"
default_function_kernel_3:
.text.default_function_kernel_3:
[----:B------:R-:W-:Y:S01]  /*0000*/  LDC R1, c[0x0][0x37c] ;  /* 0x0000df00ff017b82 */ /* 0x000fe20000000800 */
[----:B------:R-:W0:Y:S07]  /*0010*/  S2R R9, SR_TID.X ;  /* 0x0000000000097919 */ /* 0x000e2e0000002100 */
[----:B------:R-:W0:Y:S01]  /*0020*/  LDC.64 R2, c[0x0][0x388] ;  /* 0x0000e200ff027b82 */ /* 0x000e220000000a00 */
[----:B------:R-:W1:Y:S07]  /*0030*/  LDCU.64 UR6, c[0x0][0x358] ;  /* 0x00006b00ff0677ac */ /* 0x000e6e0008000a00 */
[----:B------:R-:W2:Y:S08]  /*0040*/  LDC.64 R6, c[0x0][0x380] ;  /* 0x0000e000ff067b82 */ /* 0x000eb00000000a00 */
[----:B------:R-:W3:Y:S01]  /*0050*/  LDC.64 R4, c[0x0][0x390] ;  /* 0x0000e400ff047b82 */ /* 0x000ee20000000a00 */
[----:B------:R-:W-:Y:S01]  /*0060*/  UMOV UR4, URZ ;  /* 0x000000ff00047c82 */ /* 0x000fe20008000000 */
[----:B0-----:R-:W-:-:S04]  /*0070*/  IMAD.WIDE.U32 R2, R9, 0x4, R2 ;  /* 0x0000000409027825 */ /* 0x001fc800078e0002 */
[C---:B--2---:R-:W-:Y:S01]  /*0080*/  IMAD.WIDE.U32 R6, R9.reuse, 0xf0, R6 ;  /* 0x000000f009067825 */ /* 0x044fe200078e0006 */
[----:B-1----:R0:W5:Y:S03]  /*0090*/  LDG.E.CONSTANT R0, desc[UR6][R2.64] ;  /* 0x0000000602007981 */ /* 0x002166000c1e9900 */
[----:B---3--:R-:W-:Y:S01]  /*00a0*/  IMAD.WIDE.U32 R4, R9, 0x4, R4 ;  /* 0x0000000409047825 */ /* 0x008fe200078e0004 */
[----:B0-----:R-:W-:-:S03]  /*00b0*/  IADD3 R2, P0, PT, R6, 0x8, RZ ;  /* 0x0000000806027810 */ /* 0x001fc60007f1e0ff */
[----:B------:R-:W-:Y:S01]  /*00c0*/  HFMA2 R6, -RZ, RZ, 0, 0 ;  /* 0x00000000ff067431 */ /* 0x000fe200000001ff */
[----:B------:R-:W-:-:S09]  /*00d0*/  IADD3.X R3, PT, PT, RZ, R7, RZ, P0, !PT ;  /* 0x00000007ff037210 */ /* 0x000fd200007fe4ff */
.L_x_5:
[----:B------:R-:W2:Y:S04]  /*00e0*/  LDG.E.CONSTANT R20, desc[UR6][R2.64+-0x8] ;  /* 0xfffff80602147981 */ /* 0x000ea8000c1e9900 */
[----:B------:R-:W3:Y:S04]  /*00f0*/  LDG.E.CONSTANT R22, desc[UR6][R2.64+-0x4] ;  /* 0xfffffc0602167981 */ /* 0x000ee8000c1e9900 */
[----:B------:R-:W4:Y:S04]  /*0100*/  LDG.E.CONSTANT R18, desc[UR6][R2.64] ;  /* 0x0000000602127981 */ /* 0x000f28000c1e9900 */
        /* <DEDUP_REMOVED lines=16> */
[----:B------:R-:W4:Y:S01]  /*0210*/  LDG.E.CONSTANT R7, desc[UR6][R2.64+0x44] ;  /* 0x0000440602077981 */ /* 0x000f22000c1e9900 */
[----:B------:R-:W-:-:S04]  /*0220*/  UIADD3 UR4, UPT, UPT, UR4, 0x14, URZ ;  /* 0x0000001404047890 */ /* 0x000fc8000fffe0ff */
[----:B------:R-:W-:Y:S01]  /*0230*/  UISETP.NE.AND UP0, UPT, UR4, 0x3c, UPT ;  /* 0x0000003c0400788c */ /* 0x000fe2000bf05270 */
[----:B--2--5:R-:W-:-:S04]  /*0240*/  FADD R20, -R0, R20 ;  /* 0x0000001400147221 */ /* 0x024fc80000000100 */
[----:B------:R-:W-:Y:S01]  /*0250*/  FMUL R20, R20, 1.4426950216293334961 ;  /* 0x3fb8aa3b14147820 */ /* 0x000fe20000400000 */
[C---:B---3--:R-:W-:Y:S01]  /*0260*/  FADD R22, -R0.reuse, R22 ;  /* 0x0000001600167221 */ /* 0x048fe20000000100 */
[----:B----4-:R-:W-:-:S03]  /*0270*/  FADD R18, -R0, R18 ;  /* 0x0000001200127221 */ /* 0x010fc60000000100 */
[----:B------:R-:W-:Y:S01]  /*0280*/  FSETP.GEU.AND P0, PT, R20, -126, PT ;  /* 0xc2fc00001400780b */ /* 0x000fe20003f0e000 */
[----:B------:R-:W-:Y:S01]  /*0290*/  FMUL R22, R22, 1.4426950216293334961 ;  /* 0x3fb8aa3b16167820 */ /* 0x000fe20000400000 */
[----:B------:R-:W-:-:S04]  /*02a0*/  FADD R16, -R0, R16 ;  /* 0x0000001000107221 */ /* 0x000fc80000000100 */
[----:B------:R-:W-:Y:S01]  /*02b0*/  FSETP.GEU.AND P5, PT, R22, -126, PT ;  /* 0xc2fc00001600780b */ /* 0x000fe20003fae000 */
[----:B------:R-:W-:Y:S01]  /*02c0*/  FMUL R26, R16, 1.4426950216293334961 ;  /* 0x3fb8aa3b101a7820 */ /* 0x000fe20000400000 */
[----:B------:R-:W-:-:S04]  /*02d0*/  FADD R28, -R0, R14 ;  /* 0x0000000e001c7221 */ /* 0x000fc80000000100 */
[----:B------:R-:W-:Y:S01]  /*02e0*/  FMUL R28, R28, 1.4426950216293334961 ;  /* 0x3fb8aa3b1c1c7820 */ /* 0x000fe20000400000 */
[----:B------:R-:W-:Y:S01]  /*02f0*/  @!P0 FMUL R20, R20, 0.5 ;  /* 0x3f00000014148820 */ /* 0x000fe20000400000 */
[----:B------:R-:W-:-:S03]  /*0300*/  FSETP.GEU.AND P3, PT, R26, -126, PT ;  /* 0xc2fc00001a00780b */ /* 0x000fc60003f6e000 */
[----:B------:R0:W1:Y:S01]  /*0310*/  MUFU.EX2 R24, R20 ;  /* 0x0000001400187308 */ /* 0x0000620000000800 */
[----:B------:R-:W-:Y:S01]  /*0320*/  FSETP.GEU.AND P2, PT, R28, -126, PT ;  /* 0xc2fc00001c00780b */ /* 0x000fe20003f4e000 */
[----:B------:R-:W-:Y:S01]  /*0330*/  @!P5 FMUL R22, R22, 0.5 ;  /* 0x3f0000001616d820 */ /* 0x000fe20000400000 */
[C---:B------:R-:W-:Y:S01]  /*0340*/  FADD R16, -R0.reuse, R8 ;  /* 0x0000000800107221 */ /* 0x040fe20000000100 */
[----:B------:R-:W-:-:S03]  /*0350*/  FADD R29, -R0, R29 ;  /* 0x0000001d001d7221 */ /* 0x000fc60000000100 */
[----:B------:R-:W-:Y:S01]  /*0360*/  FMUL R16, R16, 1.4426950216293334961 ;  /* 0x3fb8aa3b10107820 */ /* 0x000fe20000400000 */
[----:B------:R-:W2:Y:S01]  /*0370*/  MUFU.EX2 R14, R22 ;  /* 0x00000016000e7308 */ /* 0x000ea20000000800 */
[----:B0-----:R-:W-:Y:S01]  /*0380*/  FADD R20, -R0, R12 ;  /* 0x0000000c00147221 */ /* 0x001fe20000000100 */
[----:B------:R-:W-:Y:S01]  /*0390*/  @!P3 FMUL R26, R26, 0.5 ;  /* 0x3f0000001a1ab820 */ /* 0x000fe20000400000 */
[----:B------:R-:W-:Y:S01]  /*03a0*/  FADD R27, -R0, R27 ;  /* 0x0000001b001b7221 */ /* 0x000fe20000000100 */
[----:B------:R-:W-:Y:S01]  /*03b0*/  FSETP.GEU.AND P6, PT, R16, -126, PT ;  /* 0xc2fc00001000780b */ /* 0x000fe20003fce000 */
[----:B------:R-:W-:Y:S01]  /*03c0*/  FMUL R20, R20, 1.4426950216293334961 ;  /* 0x3fb8aa3b14147820 */ /* 0x000fe20000400000 */
[----:B------:R-:W-:Y:S01]  /*03d0*/  @!P2 FMUL R28, R28, 0.5 ;  /* 0x3f0000001c1ca820 */ /* 0x000fe20000400000 */
[----:B-1----:R-:W-:-:S03]  /*03e0*/  @!P0 FMUL R24, R24, R24 ;  /* 0x0000001818188220 */ /* 0x002fc60000400000 */
[----:B------:R-:W-:Y:S01]  /*03f0*/  FSETP.GEU.AND P1, PT, R20, -126, PT ;  /* 0xc2fc00001400780b */ /* 0x000fe20003f2e000 */
[----:B------:R-:W0:Y:S01]  /*0400*/  MUFU.EX2 R8, R28 ;  /* 0x0000001c00087308 */ /* 0x000e220000000800 */
[----:B------:R-:W-:Y:S01]  /*0410*/  FADD R23, -R0, R23 ;  /* 0x0000001700177221 */ /* 0x000fe20000000100 */
[----:B------:R-:W-:Y:S01]  /*0420*/  FADD R6, R24, R6 ;  /* 0x0000000618067221 */ /* 0x000fe20000000000 */
[----:B------:R-:W-:Y:S01]  /*0430*/  FMUL R24, R18, 1.4426950216293334961 ;  /* 0x3fb8aa3b12187820 */ /* 0x000fe20000400000 */
[C---:B------:R-:W-:Y:S01]  /*0440*/  FADD R18, -R0.reuse, R10 ;  /* 0x0000000a00127221 */ /* 0x040fe20000000100 */
[----:B------:R-:W-:Y:S01]  /*0450*/  FADD R21, -R0, R21 ;  /* 0x0000001500157221 */ /* 0x000fe20000000100 */
[----:B--2---:R-:W-:Y:S01]  /*0460*/  @!P5 FMUL R14, R14, R14 ;  /* 0x0000000e0e0ed220 */ /* 0x004fe20000400000 */
[----:B------:R-:W-:Y:S01]  /*0470*/  @!P6 FMUL R16, R16, 0.5 ;  /* 0x3f0000001010e820 */ /* 0x000fe20000400000 */
[----:B------:R-:W-:Y:S01]  /*0480*/  FSETP.GEU.AND P4, PT, R24, -126, PT ;  /* 0xc2fc00001800780b */ /* 0x000fe20003f8e000 */
[----:B------:R-:W-:Y:S01]  /*0490*/  FMUL R18, R18, 1.4426950216293334961 ;  /* 0x3fb8aa3b12127820 */ /* 0x000fe20000400000 */
[----:B------:R-:W1:Y:S01]  /*04a0*/  MUFU.EX2 R10, R26 ;  /* 0x0000001a000a7308 */ /* 0x000e620000000800 */
[----:B------:R-:W-:Y:S01]  /*04b0*/  FADD R22, R6, R14 ;  /* 0x0000000e06167221 */ /* 0x000fe20000000000 */
[----:B------:R-:W-:Y:S01]  /*04c0*/  FMUL R14, R29, 1.4426950216293334961 ;  /* 0x3fb8aa3b1d0e7820 */ /* 0x000fe20000400000 */
[----:B------:R-:W-:Y:S01]  /*04d0*/  @!P1 FMUL R20, R20, 0.5 ;  /* 0x3f00000014149820 */ /* 0x000fe20000400000 */
[----:B------:R-:W-:Y:S01]  /*04e0*/  FSETP.GEU.AND P0, PT, R18, -126, PT ;  /* 0xc2fc00001200780b */ /* 0x000fe20003f0e000 */
[----:B------:R-:W-:Y:S01]  /*04f0*/  FMUL R6, R27, 1.4426950216293334961 ;  /* 0x3fb8aa3b1b067820 */ /* 0x000fe20000400000 */
[----:B------:R-:W-:Y:S01]  /*0500*/  FADD R19, -R0, R19 ;  /* 0x0000001300137221 */ /* 0x000fe20000000100 */
[----:B------:R-:W-:Y:S01]  /*0510*/  FSETP.GEU.AND P5, PT, R14, -126, PT ;  /* 0xc2fc00000e00780b */ /* 0x000fe20003fae000 */
[----:B------:R-:W2:Y:S01]  /*0520*/  MUFU.EX2 R16, R16 ;  /* 0x0000001000107308 */ /* 0x000ea20000000800 */
[----:B0-----:R-:W-:Y:S01]  /*0530*/  @!P2 FMUL R8, R8, R8 ;  /* 0x000000080808a220 */ /* 0x001fe20000400000 */
[----:B------:R-:W-:Y:S01]  /*0540*/  FADD R17, -R0, R17 ;  /* 0x0000001100117221 */ /* 0x000fe20000000100 */
[----:B------:R-:W-:Y:S01]  /*0550*/  @!P4 FMUL R24, R24, 0.5 ;  /* 0x3f0000001818c820 */ /* 0x000fe20000400000 */
[----:B------:R-:W-:Y:S01]  /*0560*/  FMUL R19, R19, 1.4426950216293334961 ;  /* 0x3fb8aa3b13137820 */ /* 0x000fe20000400000 */
[C---:B------:R-:W-:Y:S01]  /*0570*/  FADD R15, -R0.reuse, R15 ;  /* 0x0000000f000f7221 */ /* 0x040fe20000000100 */
[----:B------:R-:W-:Y:S01]  /*0580*/  FMUL R17, R17, 1.4426950216293334961 ;  /* 0x3fb8aa3b11117820 */ /* 0x000fe20000400000 */
[----:B------:R-:W-:Y:S01]  /*0590*/  FADD R11, -R0, R11 ;  /* 0x0000000b000b7221 */ /* 0x000fe20000000100 */
[----:B------:R0:W3:Y:S01]  /*05a0*/  MUFU.EX2 R12, R24 ;  /* 0x00000018000c7308 */ /* 0x0000e20000000800 */
[----:B------:R-:W-:Y:S01]  /*05b0*/  @!P0 FMUL R18, R18, 0.5 ;  /* 0x3f00000012128820 */ /* 0x000fe20000400000 */
[----:B-1----:R-:W-:Y:S01]  /*05c0*/  @!P3 FMUL R10, R10, R10 ;  /* 0x0000000a0a0ab220 */ /* 0x002fe20000400000 */
[----:B------:R-:W-:Y:S01]  /*05d0*/  FMUL R11, R11, 1.4426950216293334961 ;  /* 0x3fb8aa3b0b0b7820 */ /* 0x000fe20000400000 */
[----:B------:R-:W-:Y:S01]  /*05e0*/  @!P5 FMUL R14, R14, 0.5 ;  /* 0x3f0000000e0ed820 */ /* 0x000fe20000400000 */
[C---:B------:R-:W-:Y:S01]  /*05f0*/  FADD R9, -R0.reuse, R9 ;  /* 0x0000000900097221 */ /* 0x040fe20000000100 */
[----:B------:R-:W-:-:S02]  /*0600*/  FADD R7, -R0, R7 ;  /* 0x0000000700077221 */ /* 0x000fc40000000100 */
[----:B------:R-:W1:Y:S01]  /*0610*/  MUFU.EX2 R20, R20 ;  /* 0x0000001400147308 */ /* 0x000e620000000800 */
[----:B0-----:R-:W-:Y:S01]  /*0620*/  FADD R24, -R0, R25 ;  /* 0x0000001900187221 */ /* 0x001fe20000000100 */
[----:B--2---:R-:W-:Y:S01]  /*0630*/  @!P6 FMUL R16, R16, R16 ;  /* 0x000000101010e220 */ /* 0x004fe20000400000 */
[----:B------:R-:W-:Y:S01]  /*0640*/  FSETP.GEU.AND P6, PT, R17, -126, PT ;  /* 0xc2fc00001100780b */ /* 0x000fe20003fce000 */
[----:B------:R-:W-:Y:S01]  /*0650*/  FMUL R9, R9, 1.4426950216293334961 ;  /* 0x3fb8aa3b09097820 */ /* 0x000fe20000400000 */
[----:B------:R-:W-:-:S03]  /*0660*/  FMUL R7, R7, 1.4426950216293334961 ;  /* 0x3fb8aa3b07077820 */ /* 0x000fc60000400000 */
[----:B------:R-:W0:Y:S01]  /*0670*/  MUFU.EX2 R18, R18 ;  /* 0x0000001200127308 */ /* 0x000e220000000800 */
[----:B---3--:R-:W-:Y:S01]  /*0680*/  @!P4 FMUL R12, R12, R12 ;  /* 0x0000000c0c0cc220 */ /* 0x008fe20000400000 */
[----:B------:R-:W-:-:S03]  /*0690*/  FSETP.GEU.AND P4, PT, R6, -126, PT ;  /* 0xc2fc00000600780b */ /* 0x000fc60003f8e000 */
[----:B------:R-:W-:Y:S01]  /*06a0*/  FADD R25, R22, R12 ;  /* 0x0000000c16197221 */ /* 0x000fe20000000000 */
[----:B------:R-:W-:Y:S01]  /*06b0*/  FMUL R12, R24, 1.4426950216293334961 ;  /* 0x3fb8aa3b180c7820 */ /* 0x000fe20000400000 */
[----:B------:R-:W-:Y:S01]  /*06c0*/  FMUL R22, R23, 1.4426950216293334961 ;  /* 0x3fb8aa3b17167820 */ /* 0x000fe20000400000 */
[----:B------:R-:W2:Y:S01]  /*06d0*/  MUFU.EX2 R14, R14 ;  /* 0x0000000e000e7308 */ /* 0x000ea20000000800 */
[----:B------:R-:W-:Y:S01]  /*06e0*/  FADD R25, R25, R10 ;  /* 0x0000000a19197221 */ /* 0x000fe20000000000 */
[----:B------:R-:W-:Y:S01]  /*06f0*/  FMUL R10, R21, 1.4426950216293334961 ;  /* 0x3fb8aa3b150a7820 */ /* 0x000fe20000400000 */
[----:B------:R-:W-:Y:S01]  /*0700*/  FSETP.GEU.AND P3, PT, R12, -126, PT ;  /* 0xc2fc00000c00780b */ /* 0x000fe20003f6e000 */
[----:B-1----:R-:W-:Y:S01]  /*0710*/  @!P1 FMUL R20, R20, R20 ;  /* 0x0000001414149220 */ /* 0x002fe20000400000 */
[----:B------:R-:W-:Y:S01]  /*0720*/  FADD R25, R25, R8 ;  /* 0x0000000819197221 */ /* 0x000fe20000000000 */
[----:B------:R-:W-:Y:S01]  /*0730*/  FSETP.GEU.AND P2, PT, R22, -126, PT ;  /* 0xc2fc00001600780b */ /* 0x000fe20003f4e000 */
[----:B------:R-:W-:Y:S01]  /*0740*/  @!P4 FMUL R6, R6, 0.5 ;  /* 0x3f0000000606c820 */ /* 0x000fe20000400000 */
[----:B------:R-:W-:Y:S01]  /*0750*/  FSETP.GEU.AND P1, PT, R10, -126, PT ;  /* 0xc2fc00000a00780b */ /* 0x000fe20003f2e000 */
[----:B------:R-:W-:Y:S01]  /*0760*/  FADD R25, R25, R20 ;  /* 0x0000001419197221 */ /* 0x000fe20000000000 */
[----:B0-----:R-:W-:Y:S01]  /*0770*/  @!P0 FMUL R18, R18, R18 ;  /* 0x0000001212128220 */ /* 0x001fe20000400000 */
[----:B------:R-:W-:Y:S01]  /*0780*/  FSETP.GEU.AND P0, PT, R19, -126, PT ;  /* 0xc2fc00001300780b */ /* 0x000fe20003f0e000 */
[----:B------:R-:W-:Y:S01]  /*0790*/  @!P6 FMUL R17, R17, 0.5 ;  /* 0x3f0000001111e820 */ /* 0x000fe20000400000 */
[----:B------:R-:W0:Y:S01]  /*07a0*/  MUFU.EX2 R6, R6 ;  /* 0x0000000600067308 */ /* 0x000e220000000800 */
[----:B------:R-:W-:-:S02]  /*07b0*/  FADD R25, R25, R18 ;  /* 0x0000001219197221 */ /* 0x000fc40000000000 */
[----:B------:R-:W-:Y:S01]  /*07c0*/  @!P3 FMUL R12, R12, 0.5 ;  /* 0x3f0000000c0cb820 */ /* 0x000fe20000400000 */
[----:B--2---:R-:W-:Y:S01]  /*07d0*/  @!P5 FMUL R14, R14, R14 ;  /* 0x0000000e0e0ed220 */ /* 0x004fe20000400000 */
[----:B------:R-:W-:Y:S01]  /*07e0*/  FADD R25, R25, R16 ;  /* 0x0000001019197221 */ /* 0x000fe20000000000 */
[----:B------:R-:W-:Y:S01]  /*07f0*/  FMUL R16, R15, 1.4426950216293334961 ;  /* 0x3fb8aa3b0f107820 */ /* 0x000fe20000400000 */
[----:B------:R-:W-:Y:S01]  /*0800*/  @!P2 FMUL R22, R22, 0.5 ;  /* 0x3f0000001616a820 */ /* 0x000fe20000400000 */
[----:B------:R-:W-:Y:S01]  /*0810*/  @!P1 FMUL R10, R10, 0.5 ;  /* 0x3f0000000a0a9820 */ /* 0x000fe20000400000 */
[----:B------:R-:W1:Y:S01]  /*0820*/  MUFU.EX2 R12, R12 ;  /* 0x0000000c000c7308 */ /* 0x000e620000000800 */
[----:B------:R-:W-:Y:S01]  /*0830*/  FADD R15, -R0, R13 ;  /* 0x0000000d000f7221 */ /* 0x000fe20000000100 */
[----:B------:R-:W-:Y:S01]  /*0840*/  FSETP.GEU.AND P5, PT, R16, -126, PT ;  /* 0xc2fc00001000780b */ /* 0x000fe20003fae000 */
[----:B------:R-:W-:Y:S01]  /*0850*/  @!P0 FMUL R19, R19, 0.5 ;  /* 0x3f00000013138820 */ /* 0x000fe20000400000 */
[----:B------:R-:W-:Y:S01]  /*0860*/  FADD R25, R25, R14 ;  /* 0x0000000e19197221 */ /* 0x000fe20000000000 */
[----:B------:R-:W-:-:S03]  /*0870*/  FMUL R15, R15, 1.4426950216293334961 ;  /* 0x3fb8aa3b0f0f7820 */ /* 0x000fc60000400000 */
[----:B------:R-:W2:Y:S01]  /*0880*/  MUFU.EX2 R8, R22 ;  /* 0x0000001600087308 */ /* 0x000ea20000000800 */
[----:B0-----:R-:W-:Y:S01]  /*0890*/  @!P4 FMUL R6, R6, R6 ;  /* 0x000000060606c220 */ /* 0x001fe20000400000 */
[----:B------:R-:W-:-:S03]  /*08a0*/  FSETP.GEU.AND P4, PT, R15, -126, PT ;  /* 0xc2fc00000f00780b */ /* 0x000fc60003f8e000 */
[----:B------:R-:W-:Y:S02]  /*08b0*/  FADD R25, R25, R6 ;  /* 0x0000000619197221 */ /* 0x000fe40000000000 */
[----:B------:R-:W-:Y:S01]  /*08c0*/  @!P5 FMUL R16, R16, 0.5 ;  /* 0x3f0000001010d820 */ /* 0x000fe20000400000 */
[----:B------:R-:W0:Y:S01]  /*08d0*/  MUFU.EX2 R10, R10 ;  /* 0x0000000a000a7308 */ /* 0x000e220000000800 */
[----:B-1----:R-:W-:Y:S01]  /*08e0*/  @!P3 FMUL R12, R12, R12 ;  /* 0x0000000c0c0cb220 */ /* 0x002fe20000400000 */
[----:B------:R-:W-:-:S03]  /*08f0*/  FSETP.GEU.AND P3, PT, R11, -126, PT ;  /* 0xc2fc00000b00780b */ /* 0x000fc60003f6e000 */
[----:B------:R-:W-:Y:S02]  /*0900*/  FADD R25, R25, R12 ;  /* 0x0000000c19197221 */ /* 0x000fe40000000000 */
[----:B------:R-:W-:Y:S01]  /*0910*/  @!P4 FMUL R15, R15, 0.5 ;  /* 0x3f0000000f0fc820 */ /* 0x000fe20000400000 */
[----:B------:R-:W1:Y:S01]  /*0920*/  MUFU.EX2 R13, R19 ;  /* 0x00000013000d7308 */ /* 0x000e620000000800 */
[----:B--2---:R-:W-:Y:S01]  /*0930*/  @!P2 FMUL R8, R8, R8 ;  /* 0x000000080808a220 */ /* 0x004fe20000400000 */
[----:B------:R-:W-:-:S03]  /*0940*/  FSETP.GEU.AND P2, PT, R9, -126, PT ;  /* 0xc2fc00000900780b */ /* 0x000fc60003f4e000 */
[----:B------:R-:W-:Y:S02]  /*0950*/  FADD R25, R25, R8 ;  /* 0x0000000819197221 */ /* 0x000fe40000000000 */
[----:B------:R-:W-:Y:S01]  /*0960*/  @!P3 FMUL R11, R11, 0.5 ;  /* 0x3f0000000b0bb820 */ /* 0x000fe20000400000 */
[----:B------:R-:W2:Y:S01]  /*0970*/  MUFU.EX2 R17, R17 ;  /* 0x0000001100117308 */ /* 0x000ea20000000800 */
[----:B0-----:R-:W-:Y:S01]  /*0980*/  @!P1 FMUL R10, R10, R10 ;  /* 0x0000000a0a0a9220 */ /* 0x001fe20000400000 */
[----:B------:R-:W-:-:S03]  /*0990*/  FSETP.GEU.AND P1, PT, R7, -126, PT ;  /* 0xc2fc00000700780b */ /* 0x000fc60003f2e000 */
[----:B------:R-:W-:Y:S02]  /*09a0*/  FADD R10, R25, R10 ;  /* 0x0000000a190a7221 */ /* 0x000fe40000000000 */
[----:B------:R-:W-:Y:S01]  /*09b0*/  @!P2 FMUL R9, R9, 0.5 ;  /* 0x3f0000000909a820 */ /* 0x000fe20000400000 */
[----:B------:R-:W0:Y:S01]  /*09c0*/  MUFU.EX2 R19, R16 ;  /* 0x0000001000137308 */ /* 0x000e220000000800 */
[----:B-1----:R-:W-:Y:S01]  /*09d0*/  @!P0 FMUL R13, R13, R13 ;  /* 0x0000000d0d0d8220 */ /* 0x002fe20000400000 */
[----:B------:R-:W-:-:S03]  /*09e0*/  IADD3 R2, P0, PT, R2, 0x50, RZ ;  /* 0x0000005002027810 */ /* 0x000fc60007f1e0ff */
[----:B------:R-:W-:Y:S01]  /*09f0*/  FADD R10, R10, R13 ;  /* 0x0000000d0a0a7221 */ /* 0x000fe20000000000 */
[----:B------:R-:W-:Y:S01]  /*0a00*/  IADD3.X R3, PT, PT, RZ, R3, RZ, P0, !PT ;  /* 0x00000003ff037210 */ /* 0x000fe200007fe4ff */
[----:B------:R-:W-:Y:S01]  /*0a10*/  @!P1 FMUL R7, R7, 0.5 ;  /* 0x3f00000007079820 */ /* 0x000fe20000400000 */
[----:B------:R-:W1:Y:S01]  /*0a20*/  MUFU.EX2 R15, R15 ;  /* 0x0000000f000f7308 */ /* 0x000e620000000800 */
[----:B--2---:R-:W-:-:S04]  /*0a30*/  @!P6 FMUL R17, R17, R17 ;  /* 0x000000111111e220 */ /* 0x004fc80000400000 */
[----:B------:R-:W-:-:S03]  /*0a40*/  FADD R10, R10, R17 ;  /* 0x000000110a0a7221 */ /* 0x000fc60000000000 */
[----:B------:R-:W2:Y:S01]  /*0a50*/  MUFU.EX2 R6, R11 ;  /* 0x0000000b00067308 */ /* 0x000ea20000000800 */
[----:B0-----:R-:W-:-:S04]  /*0a60*/  @!P5 FMUL R19, R19, R19 ;  /* 0x000000131313d220 */ /* 0x001fc80000400000 */
[----:B------:R-:W-:-:S03]  /*0a70*/  FADD R12, R10, R19 ;  /* 0x000000130a0c7221 */ /* 0x000fc60000000000 */
[----:B------:R-:W0:Y:S01]  /*0a80*/  MUFU.EX2 R8, R9 ;  /* 0x0000000900087308 */ /* 0x000e220000000800 */
[----:B-1----:R-:W-:-:S04]  /*0a90*/  @!P4 FMUL R15, R15, R15 ;  /* 0x0000000f0f0fc220 */ /* 0x002fc80000400000 */
[----:B------:R-:W-:-:S03]  /*0aa0*/  FADD R15, R15, R12 ;  /* 0x0000000c0f0f7221 */ /* 0x000fc60000000000 */
[----:B------:R-:W1:Y:S01]  /*0ab0*/  MUFU.EX2 R10, R7 ;  /* 0x00000007000a7308 */ /* 0x000e620000000800 */
[----:B--2---:R-:W-:-:S04]  /*0ac0*/  @!P3 FMUL R6, R6, R6 ;  /* 0x000000060606b220 */ /* 0x004fc80000400000 */
[----:B------:R-:W-:Y:S01]  /*0ad0*/  FADD R15, R15, R6 ;  /* 0x000000060f0f7221 */ /* 0x000fe20000000000 */
[----:B0-----:R-:W-:-:S04]  /*0ae0*/  @!P2 FMUL R8, R8, R8 ;  /* 0x000000080808a220 */ /* 0x001fc80000400000 */
[----:B------:R-:W-:Y:S01]  /*0af0*/  FADD R15, R15, R8 ;  /* 0x000000080f0f7221 */ /* 0x000fe20000000000 */
[----:B-1----:R-:W-:-:S04]  /*0b00*/  @!P1 FMUL R10, R10, R10 ;  /* 0x0000000a0a0a9220 */ /* 0x002fc80000400000 */
[----:B------:R-:W-:Y:S01]  /*0b10*/  FADD R6, R15, R10 ;  /* 0x0000000a0f067221 */ /* 0x000fe20000000000 */
[----:B------:R-:W-:Y:S06]  /*0b20*/  BRA.U UP0, `(.L_x_5) ;  /* 0xfffffff5006c7547 */ /* 0x000fec000b83ffff */
[----:B------:R-:W-:Y:S01]  /*0b30*/  STG.E desc[UR6][R4.64], R6 ;  /* 0x0000000604007986 */ /* 0x000fe2000c101906 */
[----:B------:R-:W-:Y:S05]  /*0b40*/  EXIT ;  /* 0x000000000000794d */ /* 0x000fea0003800000 */
.L_x_6:
        /* <DEDUP_REMOVED lines=11> */
.L_x_28:


//--------------------- .text.default_function_kernel_7 --------------------------
	.section	.text.default_function_kernel_7,"ax",@progbits
	.align	128
        .global         default_function_kernel_7
        .type           default_function_kernel_7,@function
        .size           default_function_kernel_7,(.L_x_22 - default_function_kernel_7)
        .other          default_function_kernel_7,@"STO_CUDA_ENTRY STV_DEFAULT"
default_function_kernel_7:
.text.default_function_kernel_7:
        /* <DEDUP_REMOVED lines=12> */
[----:B0-----:R-:W-:-:S06]  /*00c0*/  IMAD.WIDE.U32 R4, R2, 0x4, R4 ;  /* 0x0000000402047825 */ /* 0x001fcc00078e0004 */
[----:B-1----:R-:W2:Y:S01]  /*00d0*/  LDG.E.CONSTANT R4, desc[UR6][R4.64] ;  /* 0x0000000604047981 */ /* 0x002ea2000c1e9900 */
[----:B------:R-:W-:Y:S01]  /*00e0*/  IMAD.MOV.U32 R3, RZ, RZ, 0x35a0d3d5 ;  /* 0x35a0d3d5ff037424 */ /* 0x000fe200078e00ff */
[----:B------:R-:W-:Y:S01]  /*00f0*/  BSSY.RECONVERGENT B0, `(.L_x_7) ;  /* 0x0000018000007945 */ /* 0x000fe20003800200 */
[----:B------:R-:W-:Y:S02]  /*0100*/  IMAD.MOV.U32 R9, RZ, RZ, 0x259f25bf ;  /* 0x259f25bfff097424 */ /* 0x000fe400078e00ff */
[----:B--2---:R-:W-:-:S04]  /*0110*/  FMUL R0, R4, R4 ;  /* 0x0000000404007220 */ /* 0x004fc80000400000 */
[----:B------:R-:W-:-:S04]  /*0120*/  FFMA R3, R0, R3, 0.00011853469914058223367 ;  /* 0x38f895d500037423 */ /* 0x000fc80000000003 */
[C---:B------:R-:W-:Y:S01]  /*0130*/  FFMA R7, R0.reuse, R3, 0.0022684349678456783295 ;  /* 0x3b14aa0600077423 */ /* 0x040fe20000000003 */
[----:B------:R-:W-:-:S03]  /*0140*/  FFMA R3, R0, -R9, 2.0001879384549947627e-13 ;  /* 0x2a61337e00037423 */ /* 0x000fc60000000809 */
[C---:B------:R-:W-:Y:S01]  /*0150*/  FFMA R7, R0.reuse, R7, 0.0048935250379145145416 ;  /* 0x3ba059dd00077423 */ /* 0x040fe20000000007 */
[----:B------:R-:W-:-:S03]  /*0160*/  FFMA R3, R0, R3, -8.6046718361654228602e-11 ;  /* 0xaebd37ff00037423 */ /* 0x000fc60000000003 */
[----:B------:R-:W0:Y:S01]  /*0170*/  MUFU.RCP R6, R7 ;  /* 0x0000000700067308 */ /* 0x000e220000001000 */
[----:B------:R-:W-:-:S04]  /*0180*/  FFMA R3, R0, R3, 5.1222968977526761591e-08 ;  /* 0x335c004000037423 */ /* 0x000fc80000000003 */
[----:B------:R-:W-:-:S04]  /*0190*/  FFMA R3, R0, R3, 1.4857219866826198995e-05 ;  /* 0x3779434600037423 */ /* 0x000fc80000000003 */
[----:B------:R-:W-:-:S04]  /*01a0*/  FFMA R3, R0, R3, 0.00063726189546287059784 ;  /* 0x3a270dec00037423 */ /* 0x000fc80000000003 */
[----:B------:R-:W-:-:S04]  /*01b0*/  FFMA R3, R0, R3, 0.0048935250379145145416 ;  /* 0x3ba059dd00037423 */ /* 0x000fc80000000003 */
[----:B------:R-:W-:Y:S01]  /*01c0*/  FMUL R0, R4, R3 ;  /* 0x0000000304007220 */ /* 0x000fe20000400000 */
[----:B0-----:R-:W-:-:S03]  /*01d0*/  FFMA R5, -R7, R6, 1 ;  /* 0x3f80000007057423 */ /* 0x001fc60000000106 */
[----:B------:R-:W0:Y:S01]  /*01e0*/  FCHK P0, R0, R7 ;  /* 0x0000000700007302 */ /* 0x000e220000000000 */
[----:B------:R-:W-:-:S04]  /*01f0*/  FFMA R5, R6, R5, R6 ;  /* 0x0000000506057223 */ /* 0x000fc80000000006 */
[----:B------:R-:W-:-:S04]  /*0200*/  FFMA R4, R0, R5, RZ ;  /* 0x0000000500047223 */ /* 0x000fc800000000ff */
[----:B------:R-:W-:-:S04]  /*0210*/  FFMA R3, -R7, R4, R0 ;  /* 0x0000000407037223 */ /* 0x000fc80000000100 */
[----:B------:R-:W-:Y:S01]  /*0220*/  FFMA R9, R5, R3, R4 ;  /* 0x0000000305097223 */ /* 0x000fe20000000004 */
[----:B0-----:R-:W-:Y:S06]  /*0230*/  @!P0 BRA `(.L_x_8) ;  /* 0x00000000000c8947 */ /* 0x001fec0003800000 */
[----:B------:R-:W-:-:S07]  /*0240*/  MOV R4, 0x260 ;  /* 0x0000026000047802 */ /* 0x000fce0000000f00 */
[----:B------:R-:W-:Y:S05]  /*0250*/  CALL.REL.NOINC `($__internal_0_$__cuda_sm3x_div_rn_noftz_f32_slowpath) ;  /* 0x0000000000187944 */ /* 0x000fea0003c00000 */
[----:B------:R-:W-:-:S07]  /*0260*/  IMAD.MOV.U32 R9, RZ, RZ, R0 ;  /* 0x000000ffff097224 */ /* 0x000fce00078e0000 */
.L_x_8:
[----:B------:R-:W-:Y:S05]  /*0270*/  BSYNC.RECONVERGENT B0 ;  /* 0x0000000000007941 */ /* 0x000fea0003800200 */
.L_x_7:
[----:B------:R-:W0:Y:S02]  /*0280*/  LDC.64 R4, c[0x0][0x388] ;  /* 0x0000e200ff047b82 */ /* 0x000e240000000a00 */
[----:B0-----:R-:W-:-:S05]  /*0290*/  IMAD.WIDE.U32 R2, R2, 0x4, R4 ;  /* 0x0000000402027825 */ /* 0x001fca00078e0004 */
[----:B------:R-:W-:Y:S01]  /*02a0*/  STG.E desc[UR6][R2.64], R9 ;  /* 0x0000000902007986 */ /* 0x000fe2000c101906 */
[----:B------:R-:W-:Y:S05]  /*02b0*/  EXIT ;  /* 0x000000000000794d */ /* 0x000fea0003800000 */
        .weak           $__internal_0_$__cuda_sm3x_div_rn_noftz_f32_slowpath
        .type           $__internal_0_$__cuda_sm3x_div_rn_noftz_f32_slowpath,@function
        .size           $__internal_0_$__cuda_sm3x_div_rn_noftz_f32_slowpath,(.L_x_22 - $__internal_0_$__cuda_sm3x_div_rn_noftz_f32_slowpath)
$__internal_0_$__cuda_sm3x_div_rn_noftz_f32_slowpath:
[----:B------:R-:W-:Y:S01]  /*02c0*/  SHF.R.U32.HI R5, RZ, 0x17, R7 ;  /* 0x00000017ff057819 */ /* 0x000fe20000011607 */
[----:B------:R-:W-:Y:S01]  /*02d0*/  BSSY.RECONVERGENT B1, `(.L_x_9) ;  /* 0x0000064000017945 */ /* 0x000fe20003800200 */
[--C-:B------:R-:W-:Y:S01]  /*02e0*/  SHF.R.U32.HI R3, RZ, 0x17, R0.reuse ;  /* 0x00000017ff037819 */ /* 0x100fe20000011600 */
[----:B------:R-:W-:Y:S01]  /*02f0*/  IMAD.MOV.U32 R8, RZ, RZ, R0 ;  /* 0x000000ffff087224 */ /* 0x000fe200078e0000 */
[----:B------:R-:W-:Y:S02]  /*0300*/  LOP3.LUT R6, R5, 0xff, RZ, 0xc0, !PT ;  /* 0x000000ff05067812 */ /* 0x000fe400078ec0ff */
[----:B------:R-:W-:-:S03]  /*0310*/  LOP3.LUT R5, R3, 0xff, RZ, 0xc0, !PT ;  /* 0x000000ff03057812 */ /* 0x000fc600078ec0ff */
[----:B------:R-:W-:Y:S02]  /*0320*/  VIADD R11, R6, 0xffffffff ;  /* 0xffffffff060b7836 */ /* 0x000fe40000000000 */
[----:B------:R-:W-:-:S03]  /*0330*/  VIADD R10, R5, 0xffffffff ;  /* 0xffffffff050a7836 */ /* 0x000fc60000000000 */
[----:B------:R-:W-:-:S04]  /*0340*/  ISETP.GT.U32.AND P0, PT, R11, 0xfd, PT ;  /* 0x000000fd0b00780c */ /* 0x000fc80003f04070 */
[----:B------:R-:W-:-:S13]  /*0350*/  ISETP.GT.U32.OR P0, PT, R10, 0xfd, P0 ;  /* 0x000000fd0a00780c */ /* 0x000fda0000704470 */
[----:B------:R-:W-:Y:S01]  /*0360*/  @!P0 IMAD.MOV.U32 R9, RZ, RZ, RZ ;  /* 0x000000ffff098224 */ /* 0x000fe200078e00ff */
[----:B------:R-:W-:Y:S06]  /*0370*/  @!P0 BRA `(.L_x_10) ;  /* 0x0000000000608947 */ /* 0x000fec0003800000 */
[----:B------:R-:W-:Y:S01]  /*0380*/  FSETP.GTU.FTZ.AND P0, PT, |R0|, +INF , PT ;  /* 0x7f8000000000780b */ /* 0x000fe20003f1c200 */
[----:B------:R-:W-:Y:S01]  /*0390*/  IMAD.MOV.U32 R3, RZ, RZ, R7 ;  /* 0x000000ffff037224 */ /* 0x000fe200078e0007 */
[----:B------:R-:W-:-:S04]  /*03a0*/  FSETP.GTU.FTZ.AND P1, PT, |R7|, +INF , PT ;  /* 0x7f8000000700780b */ /* 0x000fc80003f3c200 */
[----:B------:R-:W-:-:S13]  /*03b0*/  PLOP3.LUT P0, PT, P0, P1, PT, 0xf8, 0x8f ;  /* 0x00000000008f781c */ /* 0x000fda0000703f70 */
[----:B------:R-:W-:Y:S05]  /*03c0*/  @P0 BRA `(.L_x_11) ;  /* 0x00000004004c0947 */ /* 0x000fea0003800000 */
[----:B------:R-:W-:-:S13]  /*03d0*/  LOP3.LUT P0, RZ, R7, 0x7fffffff, R8, 0xc8, !PT ;  /* 0x7fffffff07ff7812 */ /* 0x000fda000780c808 */
[----:B------:R-:W-:Y:S05]  /*03e0*/  @!P0 BRA `(.L_x_12) ;  /* 0x00000004003c8947 */ /* 0x000fea0003800000 */
[C---:B------:R-:W-:Y:S02]  /*03f0*/  FSETP.NEU.FTZ.AND P2, PT, |R0|.reuse, +INF , PT ;  /* 0x7f8000000000780b */ /* 0x040fe40003f5d200 */
[----:B------:R-:W-:Y:S02]  /*0400*/  FSETP.NEU.FTZ.AND P1, PT, |R3|, +INF , PT ;  /* 0x7f8000000300780b */ /* 0x000fe40003f3d200 */
[----:B------:R-:W-:-:S11]  /*0410*/  FSETP.NEU.FTZ.AND P0, PT, |R0|, +INF , PT ;  /* 0x7f8000000000780b */ /* 0x000fd60003f1d200 */
[----:B------:R-:W-:Y:S05]  /*0420*/  @!P1 BRA !P2, `(.L_x_12) ;  /* 0x00000004002c9947 */ /* 0x000fea0005000000 */
[----:B------:R-:W-:-:S04]  /*0430*/  LOP3.LUT P2, RZ, R8, 0x7fffffff, RZ, 0xc0, !PT ;  /* 0x7fffffff08ff7812 */ /* 0x000fc8000784c0ff */
[----:B------:R-:W-:-:S13]  /*0440*/  PLOP3.LUT P1, PT, P1, P2, PT, 0x2f, 0xf2 ;  /* 0x0000000000f2781c */ /* 0x000fda0000f24577 */
[----:B------:R-:W-:Y:S05]  /*0450*/  @P1 BRA `(.L_x_13) ;  /* 0x0000000400181947 */ /* 0x000fea0003800000 */
[----:B------:R-:W-:-:S04]  /*0460*/  LOP3.LUT P1, RZ, R7, 0x7fffffff, RZ, 0xc0, !PT ;  /* 0x7fffffff07ff7812 */ /* 0x000fc8000782c0ff */
[----:B------:R-:W-:-:S13]  /*0470*/  PLOP3.LUT P0, PT, P0, P1, PT, 0x2f, 0xf2 ;  /* 0x0000000000f2781c */ /* 0x000fda0000702577 */
[----:B------:R-:W-:Y:S05]  /*0480*/  @P0 BRA `(.L_x_14) ;  /* 0x0000000400000947 */ /* 0x000fea0003800000 */
[----:B------:R-:W-:Y:S02]  /*0490*/  ISETP.GE.AND P0, PT, R10, RZ, PT ;  /* 0x000000ff0a00720c */ /* 0x000fe40003f06270 */
[----:B------:R-:W-:-:S11]  /*04a0*/  ISETP.GE.AND P1, PT, R11, RZ, PT ;  /* 0x000000ff0b00720c */ /* 0x000fd60003f26270 */
[----:B------:R-:W-:Y:S02]  /*04b0*/  @P0 IMAD.MOV.U32 R9, RZ, RZ, RZ ;  /* 0x000000ffff090224 */ /* 0x000fe400078e00ff */
[----:B------:R-:W-:Y:S01]  /*04c0*/  @!P0 FFMA R8, R0, 1.84467440737095516160e+19, RZ ;  /* 0x5f80000000088823 */ /* 0x000fe200000000ff */
[----:B------:R-:W-:Y:S02]  /*04d0*/  @!P0 IMAD.MOV.U32 R9, RZ, RZ, -0x40 ;  /* 0xffffffc0ff098424 */ /* 0x000fe400078e00ff */
[----:B------:R-:W-:-:S03]  /*04e0*/  @!P1 FFMA R7, R3, 1.84467440737095516160e+19, RZ ;  /* 0x5f80000003079823 */ /* 0x000fc600000000ff */
[----:B------:R-:W-:-:S07]  /*04f0*/  @!P1 IADD3 R9, PT, PT, R9, 0x40, RZ ;  /* 0x0000004009099810 */ /* 0x000fce0007ffe0ff */
.L_x_10:
[----:B------:R-:W-:Y:S01]  /*0500*/  LEA R0, R6, 0xc0800000, 0x17 ;  /* 0xc080000006007811 */ /* 0x000fe200078eb8ff */
[----:B------:R-:W-:Y:S01]  /*0510*/  VIADD R5, R5, 0xffffff81 ;  /* 0xffffff8105057836 */ /* 0x000fe20000000000 */
[----:B------:R-:W-:Y:S03]  /*0520*/  BSSY.RECONVERGENT B2, `(.L_x_15) ;  /* 0x0000035000027945 */ /* 0x000fe60003800200 */
[----:B------:R-:W-:Y:S01]  /*0530*/  IMAD.IADD R7, R7, 0x1, -R0 ;  /* 0x0000000107077824 */ /* 0x000fe200078e0a00 */
[C---:B------:R-:W-:Y:S01]  /*0540*/  IADD3 R6, PT, PT, R5.reuse, 0x7f, -R6 ;  /* 0x0000007f05067810 */ /* 0x040fe20007ffe806 */
[----:B------:R-:W-:Y:S02]  /*0550*/  IMAD R0, R5, -0x800000, R8 ;  /* 0xff80000005007824 */ /* 0x000fe400078e0208 */
[----:B------:R-:W0:Y:S01]  /*0560*/  MUFU.RCP R3, R7 ;  /* 0x0000000700037308 */ /* 0x000e220000001000 */
[----:B------:R-:W-:Y:S01]  /*0570*/  FADD.FTZ R11, -R7, -RZ ;  /* 0x800000ff070b7221 */ /* 0x000fe20000010100 */
[----:B------:R-:W-:-:S03]  /*0580*/  IMAD.IADD R6, R6, 0x1, R9 ;  /* 0x0000000106067824 */ /* 0x000fc600078e0209 */
[----:B0-----:R-:W-:-:S04]  /*0590*/  FFMA R10, R3, R11, 1 ;  /* 0x3f800000030a7423 */ /* 0x001fc8000000000b */
[----:B------:R-:W-:-:S04]  /*05a0*/  FFMA R10, R3, R10, R3 ;  /* 0x0000000a030a7223 */ /* 0x000fc80000000003 */
[----:B------:R-:W-:-:S04]  /*05b0*/  FFMA R3, R0, R10, RZ ;  /* 0x0000000a00037223 */ /* 0x000fc800000000ff */
[----:B------:R-:W-:-:S04]  /*05c0*/  FFMA R8, R11, R3, R0 ;  /* 0x000000030b087223 */ /* 0x000fc80000000000 */
[----:B------:R-:W-:-:S04]  /*05d0*/  FFMA R13, R10, R8, R3 ;  /* 0x000000080a0d7223 */ /* 0x000fc80000000003 */
[----:B------:R-:W-:-:S04]  /*05e0*/  FFMA R8, R11, R13, R0 ;  /* 0x0000000d0b087223 */ /* 0x000fc80000000000 */
[----:B------:R-:W-:-:S05]  /*05f0*/  FFMA R0, R10, R8, R13 ;  /* 0x000000080a007223 */ /* 0x000fca000000000d */
[----:B------:R-:W-:-:S04]  /*0600*/  SHF.R.U32.HI R3, RZ, 0x17, R0 ;  /* 0x00000017ff037819 */ /* 0x000fc80000011600 */
[----:B------:R-:W-:-:S05]  /*0610*/  LOP3.LUT R3, R3, 0xff, RZ, 0xc0, !PT ;  /* 0x000000ff03037812 */ /* 0x000fca00078ec0ff */
[----:B------:R-:W-:-:S04]  /*0620*/  IMAD.IADD R7, R3, 0x1, R6 ;  /* 0x0000000103077824 */ /* 0x000fc800078e0206 */
[----:B------:R-:W-:-:S05]  /*0630*/  VIADD R3, R7, 0xffffffff ;  /* 0xffffffff07037836 */ /* 0x000fca0000000000 */
[----:B------:R-:W-:-:S13]  /*0640*/  ISETP.GE.U32.AND P0, PT, R3, 0xfe, PT ;  /* 0x000000fe0300780c */ /* 0x000fda0003f06070 */
[----:B------:R-:W-:Y:S05]  /*0650*/  @!P0 BRA `(.L_x_16) ;  /* 0x0000000000808947 */ /* 0x000fea0003800000 */
[----:B------:R-:W-:-:S13]  /*0660*/  ISETP.GT.AND P0, PT, R7, 0xfe, PT ;  /* 0x000000fe0700780c */ /* 0x000fda0003f04270 */
[----:B------:R-:W-:Y:S05]  /*0670*/  @P0 BRA `(.L_x_17) ;  /* 0x00000000006c0947 */ /* 0x000fea0003800000 */
[----:B------:R-:W-:-:S13]  /*0680*/  ISETP.GE.AND P0, PT, R7, 0x1, PT ;  /* 0x000000010700780c */ /* 0x000fda0003f06270 */
[----:B------:R-:W-:Y:S05]  /*0690*/  @P0 BRA `(.L_x_18) ;  /* 0x0000000000740947 */ /* 0x000fea0003800000 */
[----:B------:R-:W-:Y:S02]  /*06a0*/  ISETP.GE.AND P0, PT, R7, -0x18, PT ;  /* 0xffffffe80700780c */ /* 0x000fe40003f06270 */
[----:B------:R-:W-:-:S11]  /*06b0*/  LOP3.LUT R0, R0, 0x80000000, RZ, 0xc0, !PT ;  /* 0x8000000000007812 */ /* 0x000fd600078ec0ff */
[----:B------:R-:W-:Y:S05]  /*06c0*/  @!P0 BRA `(.L_x_18) ;  /* 0x0000000000688947 */ /* 0x000fea0003800000 */
[CCC-:B------:R-:W-:Y:S01]  /*06d0*/  FFMA.RZ R3, R10.reuse, R8.reuse, R13.reuse ;  /* 0x000000080a037223 */ /* 0x1c0fe2000000c00d */
[CCC-:B------:R-:W-:Y:S01]  /*06e0*/  FFMA.RM R6, R10.reuse, R8.reuse, R13.reuse ;  /* 0x000000080a067223 */ /* 0x1c0fe2000000400d */
[C---:B------:R-:W-:Y:S02]  /*06f0*/  ISETP.NE.AND P2, PT, R7.reuse, RZ, PT ;  /* 0x000000ff0700720c */ /* 0x040fe40003f45270 */
[----:B------:R-:W-:Y:S02]  /*0700*/  ISETP.NE.AND P1, PT, R7, RZ, PT ;  /* 0x000000ff0700720c */ /* 0x000fe40003f25270 */
[----:B------:R-:W-:Y:S01]  /*0710*/  LOP3.LUT R5, R3, 0x7fffff, RZ, 0xc0, !PT ;  /* 0x007fffff03057812 */ /* 0x000fe200078ec0ff */
[----:B------:R-:W-:Y:S01]  /*0720*/  FFMA.RP R3, R10, R8, R13 ;  /* 0x000000080a037223 */ /* 0x000fe2000000800d */
[----:B------:R-:W-:Y:S01]  /*0730*/  IADD3 R8, PT, PT, R7, 0x20, RZ ;  /* 0x0000002007087810 */ /* 0x000fe20007ffe0ff */
[----:B------:R-:W-:Y:S01]  /*0740*/  IMAD.MOV R7, RZ, RZ, -R7 ;  /* 0x000000ffff077224 */ /* 0x000fe200078e0a07 */
[----:B------:R-:W-:-:S02]  /*0750*/  LOP3.LUT R5, R5, 0x800000, RZ, 0xfc, !PT ;  /* 0x0080000005057812 */ /* 0x000fc400078efcff */
[----:B------:R-:W-:Y:S02]  /*0760*/  FSETP.NEU.FTZ.AND P0, PT, R3, R6, PT ;  /* 0x000000060300720b */ /* 0x000fe40003f1d000 */
[----:B------:R-:W-:Y:S02]  /*0770*/  SHF.L.U32 R8, R5, R8, RZ ;  /* 0x0000000805087219 */ /* 0x000fe400000006ff */
[----:B------:R-:W-:Y:S02]  /*0780*/  SEL R6, R7, RZ, P2 ;  /* 0x000000ff07067207 */ /* 0x000fe40001000000 */
[----:B------:R-:W-:Y:S02]  /*0790*/  ISETP.NE.AND P1, PT, R8, RZ, P1 ;  /* 0x000000ff0800720c */ /* 0x000fe40000f25270 */
[----:B------:R-:W-:Y:S02]  /*07a0*/  SHF.R.U32.HI R6, RZ, R6, R5 ;  /* 0x00000006ff067219 */ /* 0x000fe40000011605 */
[----:B------:R-:W-:-:S02]  /*07b0*/  PLOP3.LUT P0, PT, P0, P1, PT, 0xf8, 0x8f ;  /* 0x00000000008f781c */ /* 0x000fc40000703f70 */
[----:B------:R-:W-:Y:S02]  /*07c0*/  SHF.R.U32.HI R8, RZ, 0x1, R6 ;  /* 0x00000001ff087819 */ /* 0x000fe40000011606 */
[----:B------:R-:W-:-:S04]  /*07d0*/  SEL R3, RZ, 0x1, !P0 ;  /* 0x00000001ff037807 */ /* 0x000fc80004000000 */
[----:B------:R-:W-:-:S04]  /*07e0*/  LOP3.LUT R3, R3, 0x1, R8, 0xf8, !PT ;  /* 0x0000000103037812 */ /* 0x000fc800078ef808 */
[----:B------:R-:W-:-:S05]  /*07f0*/  LOP3.LUT R3, R3, R6, RZ, 0xc0, !PT ;  /* 0x0000000603037212 */ /* 0x000fca00078ec0ff */
[----:B------:R-:W-:-:S05]  /*0800*/  IMAD.IADD R3, R8, 0x1, R3 ;  /* 0x0000000108037824 */ /* 0x000fca00078e0203 */
[----:B------:R-:W-:Y:S01]  /*0810*/  LOP3.LUT R0, R3, R0, RZ, 0xfc, !PT ;  /* 0x0000000003007212 */ /* 0x000fe200078efcff */
[----:B------:R-:W-:Y:S06]  /*0820*/  BRA `(.L_x_18) ;  /* 0x0000000000107947 */ /* 0x000fec0003800000 */
.L_x_17:
[----:B------:R-:W-:-:S04]  /*0830*/  LOP3.LUT R0, R0, 0x80000000, RZ, 0xc0, !PT ;  /* 0x8000000000007812 */ /* 0x000fc800078ec0ff */
[----:B------:R-:W-:Y:S01]  /*0840*/  LOP3.LUT R0, R0, 0x7f800000, RZ, 0xfc, !PT ;  /* 0x7f80000000007812 */ /* 0x000fe200078efcff */
[----:B------:R-:W-:Y:S06]  /*0850*/  BRA `(.L_x_18) ;  /* 0x0000000000047947 */ /* 0x000fec0003800000 */
.L_x_16:
[----:B------:R-:W-:-:S07]  /*0860*/  IMAD R0, R6, 0x800000, R0 ;  /* 0x0080000006007824 */ /* 0x000fce00078e0200 */
.L_x_18:
[----:B------:R-:W-:Y:S05]  /*0870*/  BSYNC.RECONVERGENT B2 ;  /* 0x0000000000027941 */ /* 0x000fea0003800200 */
.L_x_15:
[----:B------:R-:W-:Y:S05]  /*0880*/  BRA `(.L_x_19) ;  /* 0x0000000000207947 */ /* 0x000fea0003800000 */
.L_x_14:
[----:B------:R-:W-:-:S04]  /*0890*/  LOP3.LUT R0, R7, 0x80000000, R8, 0x48, !PT ;  /* 0x8000000007007812 */ /* 0x000fc800078e4808 */
[----:B------:R-:W-:Y:S01]  /*08a0*/  LOP3.LUT R0, R0, 0x7f800000, RZ, 0xfc, !PT ;  /* 0x7f80000000007812 */ /* 0x000fe200078efcff */
[----:B------:R-:W-:Y:S06]  /*08b0*/  BRA `(.L_x_19) ;  /* 0x0000000000147947 */ /* 0x000fec0003800000 */
.L_x_13:
[----:B------:R-:W-:Y:S01]  /*08c0*/  LOP3.LUT R0, R7, 0x80000000, R8, 0x48, !PT ;  /* 0x8000000007007812 */ /* 0x000fe200078e4808 */
[----:B------:R-:W-:Y:S06]  /*08d0*/  BRA `(.L_x_19) ;  /* 0x00000000000c7947 */ /* 0x000fec0003800000 */
.L_x_12:
[----:B------:R-:W0:Y:S01]  /*08e0*/  MUFU.RSQ R0, -QNAN ;  /* 0xffc0000000007908 */ /* 0x000e220000001400 */
[----:B------:R-:W-:Y:S05]  /*08f0*/  BRA `(.L_x_19) ;  /* 0x0000000000047947 */ /* 0x000fea0003800000 */
.L_x_11:
[----:B------:R-:W-:-:S07]  /*0900*/  FADD.FTZ R0, R0, R3 ;  /* 0x0000000300007221 */ /* 0x000fce0000010000 */
.L_x_19:
[----:B------:R-:W-:Y:S05]  /*0910*/  BSYNC.RECONVERGENT B1 ;  /* 0x0000000000017941 */ /* 0x000fea0003800200 */
.L_x_9:
[----:B------:R-:W-:-:S04]  /*0920*/  IMAD.MOV.U32 R5, RZ, RZ, 0x0 ;  /* 0x00000000ff057424 */ /* 0x000fc800078e00ff */
[----:B0-----:R-:W-:Y:S05]  /*0930*/  RET.REL.NODEC R4 `(default_function_kernel_7) ;  /* 0xfffffff404b07950 */ /* 0x001fea0003c3ffff */
.L_x_20:
        /* <DEDUP_REMOVED lines=12> */
.L_x_22:


//--------------------- .text.default_function_kernel_5 --------------------------
	.section	.text.default_function_kernel_5,"ax",@progbits
	.align	128
        .global         default_function_kernel_5
        .type           default_function_kernel_5,@function
        .size           default_function_kernel_5,(.L_x_30 - default_function_kernel_5)
        .other          default_function_kernel_5,@"STO_CUDA_ENTRY STV_DEFAULT"
default_function_kernel_5:
.text.default_function_kernel_5:
        /* <DEDUP_REMOVED lines=14> */
[----:B--2---:R-:W-:-:S05]  /*00e0*/  FMNMX R5, R0, 9, PT ;  /* 0x4110000000057809 */ /* 0x004fca0003800000 */
[----:B------:R-:W-:Y:S01]  /*00f0*/  STG.E desc[UR6][R2.64], R5 ;  /* 0x0000000502007986 */ /* 0x000fe2000c101906 */
[----:B------:R-:W-:Y:S05]  /*0100*/  EXIT ;  /* 0x000000000000794d */ /* 0x000fea0003800000 */
.L_x_21:
        /* <DEDUP_REMOVED lines=15> */
.L_x_30:


//--------------------- .nv.shared.reserved.0     --------------------------
	.section	.nv.shared.reserved.0,"aw",@nobits
	.weak		__nv_reservedSMEM_offset_0_alias
	.size		__nv_reservedSMEM_offset_0_alias, 0, 64
	.other		__nv_reservedSMEM_offset_0_alias,@"STO_CUDA_RESERVED_SHARED STV_DEFAULT"
__nv_reservedSMEM_offset_0_alias:
	.zero		0
	.zero		64


//--------------------- .nv.constant0.default_function_kernel_6 --------------------------
	.section	.nv.constant0.default_function_kernel_6,"a",@progbits
	.sectionflags	@""
	.align	4
.nv.constant0.default_function_kernel_6:
	.zero		904


//--------------------- .nv.constant0.default_function_kernel_4 --------------------------
	.section	.nv.constant0.default_function_kernel_4,"a",@progbits
	.sectionflags	@""
	.align	4
.nv.constant0.default_function_kernel_4:
	.zero		920


//--------------------- .nv.constant0.default_function_kernel_1 --------------------------
	.section	.nv.constant0.default_function_kernel_1,"a",@progbits
	.sectionflags	@""
	.align	4
.nv.constant0.default_function_kernel_1:
	.zero		912


//--------------------- .nv.constant0.default_function_kernel_2 --------------------------
	.section	.nv.constant0.default_function_kernel_2,"a",@progbits
	.sectionflags	@""
	.align	4
.nv.constant0.default_function_kernel_2:
	.zero		912


//--------------------- .nv.constant0.default_function_kernel --------------------------
	.section	.nv.constant0.default_function_kernel,"a",@progbits
	.sectionflags	@""
	.align	4
.nv.constant0.default_function_kernel:
	.zero		912


//--------------------- .nv.constant0.default_function_kernel_3 --------------------------
	.section	.nv.constant0.default_function_kernel_3,"a",@progbits
	.sectionflags	@""
	.align	4
.nv.constant0.default_function_kernel_3:
	.zero		920


//--------------------- .nv.constant0.default_function_kernel_7 --------------------------
	.section	.nv.constant0.default_function_kernel_7,"a",@progbits
	.sectionflags	@""
	.align	4
.nv.constant0.default_function_kernel_7:
	.zero		912


//--------------------- .nv.constant0.default_function_kernel_5 --------------------------
	.section	.nv.constant0.default_function_kernel_5,"a",@progbits
	.sectionflags	@""
	.align	4
.nv.constant0.default_function_kernel_5:
	.zero		904


//--------------------- SYMBOLS --------------------------

	.type		.nv.reservedSmem.offset0,@object
	.size		.nv.reservedSmem.offset0,0x4
